//
// Generated by NVIDIA NVVM Compiler
//
// Compiler Build ID: CL-36424714
// Cuda compilation tools, release 13.0, V13.0.88
// Based on NVVM 20.0.0
//

.version 9.0
.target sm_100
.address_size 64

	// .globl	_Z14compute_forcesiPdS_S_S_S_S_S_

.visible .entry _Z14compute_forcesiPdS_S_S_S_S_S_(
	.param .u32 _Z14compute_forcesiPdS_S_S_S_S_S__param_0,
	.param .u64 .ptr .align 1 _Z14compute_forcesiPdS_S_S_S_S_S__param_1,
	.param .u64 .ptr .align 1 _Z14compute_forcesiPdS_S_S_S_S_S__param_2,
	.param .u64 .ptr .align 1 _Z14compute_forcesiPdS_S_S_S_S_S__param_3,
	.param .u64 .ptr .align 1 _Z14compute_forcesiPdS_S_S_S_S_S__param_4,
	.param .u64 .ptr .align 1 _Z14compute_forcesiPdS_S_S_S_S_S__param_5,
	.param .u64 .ptr .align 1 _Z14compute_forcesiPdS_S_S_S_S_S__param_6,
	.param .u64 .ptr .align 1 _Z14compute_forcesiPdS_S_S_S_S_S__param_7
)
{
	.reg .pred 	%p<18>;
	.reg .b32 	%r<45>;
	.reg .b64 	%rd<95>;
	.reg .b64 	%fd<392>;

	ld.param.u32 	%r24, [_Z14compute_forcesiPdS_S_S_S_S_S__param_0];
	ld.param.u64 	%rd32, [_Z14compute_forcesiPdS_S_S_S_S_S__param_1];
	ld.param.u64 	%rd33, [_Z14compute_forcesiPdS_S_S_S_S_S__param_2];
	ld.param.u64 	%rd34, [_Z14compute_forcesiPdS_S_S_S_S_S__param_3];
	ld.param.u64 	%rd35, [_Z14compute_forcesiPdS_S_S_S_S_S__param_4];
	ld.param.u64 	%rd31, [_Z14compute_forcesiPdS_S_S_S_S_S__param_7];
	cvta.to.global.u64 	%rd1, %rd35;
	cvta.to.global.u64 	%rd2, %rd34;
	cvta.to.global.u64 	%rd3, %rd33;
	cvta.to.global.u64 	%rd4, %rd32;
	mov.u32 	%r25, %ctaid.x;
	mov.u32 	%r26, %ntid.x;
	mov.u32 	%r27, %tid.x;
	mad.lo.s32 	%r1, %r25, %r26, %r27;
	setp.ge.s32 	%p1, %r1, %r24;
	@%p1 bra 	$L__BB0_24;
	setp.lt.s32 	%p2, %r1, 1;
	mov.f64 	%fd365, 0d0000000000000000;
	mov.b32 	%r43, 0;
	mov.f64 	%fd366, %fd365;
	mov.f64 	%fd367, %fd365;
	@%p2 bra 	$L__BB0_10;
	mul.wide.u32 	%rd36, %r1, 8;
	add.s64 	%rd37, %rd4, %rd36;
	ld.global.f64 	%fd1, [%rd37];
	add.s64 	%rd38, %rd3, %rd36;
	ld.global.f64 	%fd2, [%rd38];
	add.s64 	%rd39, %rd2, %rd36;
	ld.global.f64 	%fd3, [%rd39];
	add.s64 	%rd40, %rd1, %rd36;
	ld.global.f64 	%fd75, [%rd40];
	mul.f64 	%fd4, %fd75, 0d3DD25868F4DEAE16;
	min.s32 	%r30, %r1, %r24;
	max.s32 	%r43, %r30, 1;
	setp.lt.s32 	%p3, %r30, 4;
	mov.f64 	%fd367, 0d0000000000000000;
	mov.b32 	%r38, 0;
	mov.f64 	%fd366, %fd367;
	mov.f64 	%fd365, %fd367;
	@%p3 bra 	$L__BB0_5;
	and.b32  	%r31, %r43, 2147483644;
	neg.s32 	%r36, %r31;
	add.s64 	%rd90, %rd4, 16;
	add.s64 	%rd89, %rd3, 16;
	add.s64 	%rd88, %rd2, 16;
	add.s64 	%rd87, %rd1, 16;
	mov.f64 	%fd367, 0d0000000000000000;
$L__BB0_4:
	.pragma "nounroll";
	and.b32  	%r38, %r43, 2147483644;
	ld.global.f64 	%fd77, [%rd90+-16];
	sub.f64 	%fd78, %fd77, %fd1;
	ld.global.f64 	%fd79, [%rd89+-16];
	sub.f64 	%fd80, %fd79, %fd2;
	ld.global.f64 	%fd81, [%rd88+-16];
	sub.f64 	%fd82, %fd81, %fd3;
	mul.f64 	%fd83, %fd80, %fd80;
	fma.rn.f64 	%fd84, %fd78, %fd78, %fd83;
	fma.rn.f64 	%fd85, %fd82, %fd82, %fd84;
	add.f64 	%fd86, %fd85, 0d3FB999999999999A;
	rsqrt.approx.f64 	%fd87, %fd86;
	mul.f64 	%fd88, %fd87, %fd87;
	mul.f64 	%fd89, %fd87, %fd88;
	ld.global.f64 	%fd90, [%rd87+-16];
	mul.f64 	%fd91, %fd4, %fd90;
	mul.f64 	%fd92, %fd89, %fd91;
	fma.rn.f64 	%fd93, %fd78, %fd92, %fd365;
	fma.rn.f64 	%fd94, %fd80, %fd92, %fd366;
	fma.rn.f64 	%fd95, %fd82, %fd92, %fd367;
	ld.global.f64 	%fd96, [%rd90+-8];
	sub.f64 	%fd97, %fd96, %fd1;
	ld.global.f64 	%fd98, [%rd89+-8];
	sub.f64 	%fd99, %fd98, %fd2;
	ld.global.f64 	%fd100, [%rd88+-8];
	sub.f64 	%fd101, %fd100, %fd3;
	mul.f64 	%fd102, %fd99, %fd99;
	fma.rn.f64 	%fd103, %fd97, %fd97, %fd102;
	fma.rn.f64 	%fd104, %fd101, %fd101, %fd103;
	add.f64 	%fd105, %fd104, 0d3FB999999999999A;
	rsqrt.approx.f64 	%fd106, %fd105;
	mul.f64 	%fd107, %fd106, %fd106;
	mul.f64 	%fd108, %fd106, %fd107;
	ld.global.f64 	%fd109, [%rd87+-8];
	mul.f64 	%fd110, %fd4, %fd109;
	mul.f64 	%fd111, %fd108, %fd110;
	fma.rn.f64 	%fd112, %fd97, %fd111, %fd93;
	fma.rn.f64 	%fd113, %fd99, %fd111, %fd94;
	fma.rn.f64 	%fd114, %fd101, %fd111, %fd95;
	ld.global.f64 	%fd115, [%rd90];
	sub.f64 	%fd116, %fd115, %fd1;
	ld.global.f64 	%fd117, [%rd89];
	sub.f64 	%fd118, %fd117, %fd2;
	ld.global.f64 	%fd119, [%rd88];
	sub.f64 	%fd120, %fd119, %fd3;
	mul.f64 	%fd121, %fd118, %fd118;
	fma.rn.f64 	%fd122, %fd116, %fd116, %fd121;
	fma.rn.f64 	%fd123, %fd120, %fd120, %fd122;
	add.f64 	%fd124, %fd123, 0d3FB999999999999A;
	rsqrt.approx.f64 	%fd125, %fd124;
	mul.f64 	%fd126, %fd125, %fd125;
	mul.f64 	%fd127, %fd125, %fd126;
	ld.global.f64 	%fd128, [%rd87];
	mul.f64 	%fd129, %fd4, %fd128;
	mul.f64 	%fd130, %fd127, %fd129;
	fma.rn.f64 	%fd131, %fd116, %fd130, %fd112;
	fma.rn.f64 	%fd132, %fd118, %fd130, %fd113;
	fma.rn.f64 	%fd133, %fd120, %fd130, %fd114;
	ld.global.f64 	%fd134, [%rd90+8];
	sub.f64 	%fd135, %fd134, %fd1;
	ld.global.f64 	%fd136, [%rd89+8];
	sub.f64 	%fd137, %fd136, %fd2;
	ld.global.f64 	%fd138, [%rd88+8];
	sub.f64 	%fd139, %fd138, %fd3;
	mul.f64 	%fd140, %fd137, %fd137;
	fma.rn.f64 	%fd141, %fd135, %fd135, %fd140;
	fma.rn.f64 	%fd142, %fd139, %fd139, %fd141;
	add.f64 	%fd143, %fd142, 0d3FB999999999999A;
	rsqrt.approx.f64 	%fd144, %fd143;
	mul.f64 	%fd145, %fd144, %fd144;
	mul.f64 	%fd146, %fd144, %fd145;
	ld.global.f64 	%fd147, [%rd87+8];
	mul.f64 	%fd148, %fd4, %fd147;
	mul.f64 	%fd149, %fd146, %fd148;
	fma.rn.f64 	%fd365, %fd135, %fd149, %fd131;
	fma.rn.f64 	%fd366, %fd137, %fd149, %fd132;
	fma.rn.f64 	%fd367, %fd139, %fd149, %fd133;
	add.s32 	%r36, %r36, 4;
	add.s64 	%rd90, %rd90, 32;
	add.s64 	%rd89, %rd89, 32;
	add.s64 	%rd88, %rd88, 32;
	add.s64 	%rd87, %rd87, 32;
	setp.ne.s32 	%p4, %r36, 0;
	@%p4 bra 	$L__BB0_4;
$L__BB0_5:
	and.b32  	%r8, %r43, 3;
	setp.eq.s32 	%p5, %r8, 0;
	@%p5 bra 	$L__BB0_10;
	setp.eq.s32 	%p6, %r8, 1;
	@%p6 bra 	$L__BB0_8;
	mul.wide.u32 	%rd41, %r38, 8;
	add.s64 	%rd42, %rd4, %rd41;
	ld.global.f64 	%fd151, [%rd42];
	sub.f64 	%fd152, %fd151, %fd1;
	add.s64 	%rd43, %rd3, %rd41;
	ld.global.f64 	%fd153, [%rd43];
	sub.f64 	%fd154, %fd153, %fd2;
	add.s64 	%rd44, %rd2, %rd41;
	ld.global.f64 	%fd155, [%rd44];
	sub.f64 	%fd156, %fd155, %fd3;
	mul.f64 	%fd157, %fd154, %fd154;
	fma.rn.f64 	%fd158, %fd152, %fd152, %fd157;
	fma.rn.f64 	%fd159, %fd156, %fd156, %fd158;
	add.f64 	%fd160, %fd159, 0d3FB999999999999A;
	rsqrt.approx.f64 	%fd161, %fd160;
	mul.f64 	%fd162, %fd161, %fd161;
	mul.f64 	%fd163, %fd161, %fd162;
	add.s64 	%rd45, %rd1, %rd41;
	ld.global.f64 	%fd164, [%rd45];
	mul.f64 	%fd165, %fd4, %fd164;
	mul.f64 	%fd166, %fd163, %fd165;
	fma.rn.f64 	%fd167, %fd152, %fd166, %fd365;
	fma.rn.f64 	%fd168, %fd154, %fd166, %fd366;
	fma.rn.f64 	%fd169, %fd156, %fd166, %fd367;
	ld.global.f64 	%fd170, [%rd42+8];
	sub.f64 	%fd171, %fd170, %fd1;
	ld.global.f64 	%fd172, [%rd43+8];
	sub.f64 	%fd173, %fd172, %fd2;
	ld.global.f64 	%fd174, [%rd44+8];
	sub.f64 	%fd175, %fd174, %fd3;
	mul.f64 	%fd176, %fd173, %fd173;
	fma.rn.f64 	%fd177, %fd171, %fd171, %fd176;
	fma.rn.f64 	%fd178, %fd175, %fd175, %fd177;
	add.f64 	%fd179, %fd178, 0d3FB999999999999A;
	rsqrt.approx.f64 	%fd180, %fd179;
	mul.f64 	%fd181, %fd180, %fd180;
	mul.f64 	%fd182, %fd180, %fd181;
	ld.global.f64 	%fd183, [%rd45+8];
	mul.f64 	%fd184, %fd4, %fd183;
	mul.f64 	%fd185, %fd182, %fd184;
	fma.rn.f64 	%fd365, %fd171, %fd185, %fd167;
	fma.rn.f64 	%fd366, %fd173, %fd185, %fd168;
	fma.rn.f64 	%fd367, %fd175, %fd185, %fd169;
	add.s32 	%r38, %r38, 2;
$L__BB0_8:
	and.b32  	%r32, %r43, 1;
	setp.eq.b32 	%p7, %r32, 1;
	not.pred 	%p8, %p7;
	@%p8 bra 	$L__BB0_10;
	mul.wide.u32 	%rd46, %r38, 8;
	add.s64 	%rd47, %rd4, %rd46;
	ld.global.f64 	%fd186, [%rd47];
	sub.f64 	%fd187, %fd186, %fd1;
	add.s64 	%rd48, %rd3, %rd46;
	ld.global.f64 	%fd188, [%rd48];
	sub.f64 	%fd189, %fd188, %fd2;
	add.s64 	%rd49, %rd2, %rd46;
	ld.global.f64 	%fd190, [%rd49];
	sub.f64 	%fd191, %fd190, %fd3;
	mul.f64 	%fd192, %fd189, %fd189;
	fma.rn.f64 	%fd193, %fd187, %fd187, %fd192;
	fma.rn.f64 	%fd194, %fd191, %fd191, %fd193;
	add.f64 	%fd195, %fd194, 0d3FB999999999999A;
	rsqrt.approx.f64 	%fd196, %fd195;
	mul.f64 	%fd197, %fd196, %fd196;
	mul.f64 	%fd198, %fd196, %fd197;
	add.s64 	%rd50, %rd1, %rd46;
	ld.global.f64 	%fd199, [%rd50];
	mul.f64 	%fd200, %fd4, %fd199;
	mul.f64 	%fd201, %fd198, %fd200;
	fma.rn.f64 	%fd365, %fd187, %fd201, %fd365;
	fma.rn.f64 	%fd366, %fd189, %fd201, %fd366;
	fma.rn.f64 	%fd367, %fd191, %fd201, %fd367;
$L__BB0_10:
	setp.ge.s32 	%p9, %r43, %r24;
	@%p9 bra 	$L__BB0_14;
	setp.eq.s32 	%p10, %r1, %r43;
	@%p10 bra 	$L__BB0_13;
	mul.wide.u32 	%rd51, %r43, 8;
	add.s64 	%rd52, %rd4, %rd51;
	ld.global.f64 	%fd202, [%rd52];
	mul.wide.s32 	%rd53, %r1, 8;
	add.s64 	%rd54, %rd4, %rd53;
	ld.global.f64 	%fd203, [%rd54];
	sub.f64 	%fd204, %fd202, %fd203;
	add.s64 	%rd55, %rd3, %rd51;
	ld.global.f64 	%fd205, [%rd55];
	add.s64 	%rd56, %rd3, %rd53;
	ld.global.f64 	%fd206, [%rd56];
	sub.f64 	%fd207, %fd205, %fd206;
	add.s64 	%rd57, %rd2, %rd51;
	ld.global.f64 	%fd208, [%rd57];
	add.s64 	%rd58, %rd2, %rd53;
	ld.global.f64 	%fd209, [%rd58];
	sub.f64 	%fd210, %fd208, %fd209;
	mul.f64 	%fd211, %fd207, %fd207;
	fma.rn.f64 	%fd212, %fd204, %fd204, %fd211;
	fma.rn.f64 	%fd213, %fd210, %fd210, %fd212;
	add.f64 	%fd214, %fd213, 0d3FB999999999999A;
	rsqrt.approx.f64 	%fd215, %fd214;
	mul.f64 	%fd216, %fd215, %fd215;
	mul.f64 	%fd217, %fd215, %fd216;
	add.s64 	%rd59, %rd1, %rd53;
	ld.global.f64 	%fd218, [%rd59];
	mul.f64 	%fd219, %fd218, 0d3DD25868F4DEAE16;
	add.s64 	%rd60, %rd1, %rd51;
	ld.global.f64 	%fd220, [%rd60];
	mul.f64 	%fd221, %fd219, %fd220;
	mul.f64 	%fd222, %fd217, %fd221;
	fma.rn.f64 	%fd365, %fd204, %fd222, %fd365;
	fma.rn.f64 	%fd366, %fd207, %fd222, %fd366;
	fma.rn.f64 	%fd367, %fd210, %fd222, %fd367;
$L__BB0_13:
	add.s32 	%r43, %r43, 1;
$L__BB0_14:
	setp.ge.s32 	%p11, %r43, %r24;
	@%p11 bra 	$L__BB0_23;
	mul.wide.s32 	%rd61, %r1, 8;
	add.s64 	%rd62, %rd4, %rd61;
	ld.global.f64 	%fd41, [%rd62];
	add.s64 	%rd63, %rd3, %rd61;
	ld.global.f64 	%fd42, [%rd63];
	add.s64 	%rd64, %rd2, %rd61;
	ld.global.f64 	%fd43, [%rd64];
	add.s64 	%rd65, %rd1, %rd61;
	ld.global.f64 	%fd224, [%rd65];
	mul.f64 	%fd44, %fd224, 0d3DD25868F4DEAE16;
	sub.s32 	%r14, %r24, %r43;
	sub.s32 	%r33, %r43, %r24;
	setp.gt.u32 	%p12, %r33, -4;
	@%p12 bra 	$L__BB0_18;
	and.b32  	%r34, %r14, -4;
	neg.s32 	%r41, %r34;
	mul.wide.u32 	%rd66, %r43, 8;
	add.s64 	%rd67, %rd66, 16;
	add.s64 	%rd94, %rd4, %rd67;
	add.s64 	%rd93, %rd3, %rd67;
	add.s64 	%rd92, %rd1, %rd67;
	add.s64 	%rd91, %rd2, %rd67;
$L__BB0_17:
	.pragma "nounroll";
	ld.global.f64 	%fd225, [%rd94+-16];
	sub.f64 	%fd226, %fd225, %fd41;
	ld.global.f64 	%fd227, [%rd93+-16];
	sub.f64 	%fd228, %fd227, %fd42;
	ld.global.f64 	%fd229, [%rd91+-16];
	sub.f64 	%fd230, %fd229, %fd43;
	mul.f64 	%fd231, %fd228, %fd228;
	fma.rn.f64 	%fd232, %fd226, %fd226, %fd231;
	fma.rn.f64 	%fd233, %fd230, %fd230, %fd232;
	add.f64 	%fd234, %fd233, 0d3FB999999999999A;
	rsqrt.approx.f64 	%fd235, %fd234;
	mul.f64 	%fd236, %fd235, %fd235;
	mul.f64 	%fd237, %fd235, %fd236;
	ld.global.f64 	%fd238, [%rd92+-16];
	mul.f64 	%fd239, %fd44, %fd238;
	mul.f64 	%fd240, %fd237, %fd239;
	fma.rn.f64 	%fd241, %fd226, %fd240, %fd365;
	fma.rn.f64 	%fd242, %fd228, %fd240, %fd366;
	fma.rn.f64 	%fd243, %fd230, %fd240, %fd367;
	ld.global.f64 	%fd244, [%rd94+-8];
	sub.f64 	%fd245, %fd244, %fd41;
	ld.global.f64 	%fd246, [%rd93+-8];
	sub.f64 	%fd247, %fd246, %fd42;
	ld.global.f64 	%fd248, [%rd91+-8];
	sub.f64 	%fd249, %fd248, %fd43;
	mul.f64 	%fd250, %fd247, %fd247;
	fma.rn.f64 	%fd251, %fd245, %fd245, %fd250;
	fma.rn.f64 	%fd252, %fd249, %fd249, %fd251;
	add.f64 	%fd253, %fd252, 0d3FB999999999999A;
	rsqrt.approx.f64 	%fd254, %fd253;
	mul.f64 	%fd255, %fd254, %fd254;
	mul.f64 	%fd256, %fd254, %fd255;
	ld.global.f64 	%fd257, [%rd92+-8];
	mul.f64 	%fd258, %fd44, %fd257;
	mul.f64 	%fd259, %fd256, %fd258;
	fma.rn.f64 	%fd260, %fd245, %fd259, %fd241;
	fma.rn.f64 	%fd261, %fd247, %fd259, %fd242;
	fma.rn.f64 	%fd262, %fd249, %fd259, %fd243;
	ld.global.f64 	%fd263, [%rd94];
	sub.f64 	%fd264, %fd263, %fd41;
	ld.global.f64 	%fd265, [%rd93];
	sub.f64 	%fd266, %fd265, %fd42;
	ld.global.f64 	%fd267, [%rd91];
	sub.f64 	%fd268, %fd267, %fd43;
	mul.f64 	%fd269, %fd266, %fd266;
	fma.rn.f64 	%fd270, %fd264, %fd264, %fd269;
	fma.rn.f64 	%fd271, %fd268, %fd268, %fd270;
	add.f64 	%fd272, %fd271, 0d3FB999999999999A;
	rsqrt.approx.f64 	%fd273, %fd272;
	mul.f64 	%fd274, %fd273, %fd273;
	mul.f64 	%fd275, %fd273, %fd274;
	ld.global.f64 	%fd276, [%rd92];
	mul.f64 	%fd277, %fd44, %fd276;
	mul.f64 	%fd278, %fd275, %fd277;
	fma.rn.f64 	%fd279, %fd264, %fd278, %fd260;
	fma.rn.f64 	%fd280, %fd266, %fd278, %fd261;
	fma.rn.f64 	%fd281, %fd268, %fd278, %fd262;
	ld.global.f64 	%fd282, [%rd94+8];
	sub.f64 	%fd283, %fd282, %fd41;
	ld.global.f64 	%fd284, [%rd93+8];
	sub.f64 	%fd285, %fd284, %fd42;
	ld.global.f64 	%fd286, [%rd91+8];
	sub.f64 	%fd287, %fd286, %fd43;
	mul.f64 	%fd288, %fd285, %fd285;
	fma.rn.f64 	%fd289, %fd283, %fd283, %fd288;
	fma.rn.f64 	%fd290, %fd287, %fd287, %fd289;
	add.f64 	%fd291, %fd290, 0d3FB999999999999A;
	rsqrt.approx.f64 	%fd292, %fd291;
	mul.f64 	%fd293, %fd292, %fd292;
	mul.f64 	%fd294, %fd292, %fd293;
	ld.global.f64 	%fd295, [%rd92+8];
	mul.f64 	%fd296, %fd44, %fd295;
	mul.f64 	%fd297, %fd294, %fd296;
	fma.rn.f64 	%fd365, %fd283, %fd297, %fd279;
	fma.rn.f64 	%fd366, %fd285, %fd297, %fd280;
	fma.rn.f64 	%fd367, %fd287, %fd297, %fd281;
	add.s32 	%r43, %r43, 4;
	add.s32 	%r41, %r41, 4;
	add.s64 	%rd94, %rd94, 32;
	add.s64 	%rd93, %rd93, 32;
	add.s64 	%rd92, %rd92, 32;
	add.s64 	%rd91, %rd91, 32;
	setp.ne.s32 	%p13, %r41, 0;
	@%p13 bra 	$L__BB0_17;
$L__BB0_18:
	and.b32  	%r21, %r14, 3;
	setp.eq.s32 	%p14, %r21, 0;
	@%p14 bra 	$L__BB0_23;
	setp.eq.s32 	%p15, %r21, 1;
	@%p15 bra 	$L__BB0_21;
	mul.wide.u32 	%rd68, %r43, 8;
	add.s64 	%rd69, %rd4, %rd68;
	ld.global.f64 	%fd299, [%rd69];
	sub.f64 	%fd300, %fd299, %fd41;
	add.s64 	%rd70, %rd3, %rd68;
	ld.global.f64 	%fd301, [%rd70];
	sub.f64 	%fd302, %fd301, %fd42;
	add.s64 	%rd71, %rd2, %rd68;
	ld.global.f64 	%fd303, [%rd71];
	sub.f64 	%fd304, %fd303, %fd43;
	mul.f64 	%fd305, %fd302, %fd302;
	fma.rn.f64 	%fd306, %fd300, %fd300, %fd305;
	fma.rn.f64 	%fd307, %fd304, %fd304, %fd306;
	add.f64 	%fd308, %fd307, 0d3FB999999999999A;
	rsqrt.approx.f64 	%fd309, %fd308;
	mul.f64 	%fd310, %fd309, %fd309;
	mul.f64 	%fd311, %fd309, %fd310;
	add.s64 	%rd72, %rd1, %rd68;
	ld.global.f64 	%fd312, [%rd72];
	mul.f64 	%fd313, %fd44, %fd312;
	mul.f64 	%fd314, %fd311, %fd313;
	fma.rn.f64 	%fd315, %fd300, %fd314, %fd365;
	fma.rn.f64 	%fd316, %fd302, %fd314, %fd366;
	fma.rn.f64 	%fd317, %fd304, %fd314, %fd367;
	ld.global.f64 	%fd318, [%rd69+8];
	sub.f64 	%fd319, %fd318, %fd41;
	ld.global.f64 	%fd320, [%rd70+8];
	sub.f64 	%fd321, %fd320, %fd42;
	ld.global.f64 	%fd322, [%rd71+8];
	sub.f64 	%fd323, %fd322, %fd43;
	mul.f64 	%fd324, %fd321, %fd321;
	fma.rn.f64 	%fd325, %fd319, %fd319, %fd324;
	fma.rn.f64 	%fd326, %fd323, %fd323, %fd325;
	add.f64 	%fd327, %fd326, 0d3FB999999999999A;
	rsqrt.approx.f64 	%fd328, %fd327;
	mul.f64 	%fd329, %fd328, %fd328;
	mul.f64 	%fd330, %fd328, %fd329;
	ld.global.f64 	%fd331, [%rd72+8];
	mul.f64 	%fd332, %fd44, %fd331;
	mul.f64 	%fd333, %fd330, %fd332;
	fma.rn.f64 	%fd365, %fd319, %fd333, %fd315;
	fma.rn.f64 	%fd366, %fd321, %fd333, %fd316;
	fma.rn.f64 	%fd367, %fd323, %fd333, %fd317;
	add.s32 	%r43, %r43, 2;
$L__BB0_21:
	and.b32  	%r35, %r14, 1;
	setp.eq.b32 	%p16, %r35, 1;
	not.pred 	%p17, %p16;
	@%p17 bra 	$L__BB0_23;
	mul.wide.u32 	%rd73, %r43, 8;
	add.s64 	%rd74, %rd4, %rd73;
	ld.global.f64 	%fd334, [%rd74];
	sub.f64 	%fd335, %fd334, %fd41;
	add.s64 	%rd75, %rd3, %rd73;
	ld.global.f64 	%fd336, [%rd75];
	sub.f64 	%fd337, %fd336, %fd42;
	add.s64 	%rd76, %rd2, %rd73;
	ld.global.f64 	%fd338, [%rd76];
	sub.f64 	%fd339, %fd338, %fd43;
	mul.f64 	%fd340, %fd337, %fd337;
	fma.rn.f64 	%fd341, %fd335, %fd335, %fd340;
	fma.rn.f64 	%fd342, %fd339, %fd339, %fd341;
	add.f64 	%fd343, %fd342, 0d3FB999999999999A;
	rsqrt.approx.f64 	%fd344, %fd343;
	mul.f64 	%fd345, %fd344, %fd344;
	mul.f64 	%fd346, %fd344, %fd345;
	add.s64 	%rd77, %rd1, %rd73;
	ld.global.f64 	%fd347, [%rd77];
	mul.f64 	%fd348, %fd44, %fd347;
	mul.f64 	%fd349, %fd346, %fd348;
	fma.rn.f64 	%fd365, %fd335, %fd349, %fd365;
	fma.rn.f64 	%fd366, %fd337, %fd349, %fd366;
	fma.rn.f64 	%fd367, %fd339, %fd349, %fd367;
$L__BB0_23:
	ld.param.u64 	%rd86, [_Z14compute_forcesiPdS_S_S_S_S_S__param_6];
	ld.param.u64 	%rd85, [_Z14compute_forcesiPdS_S_S_S_S_S__param_5];
	cvta.to.global.u64 	%rd78, %rd85;
	mul.wide.s32 	%rd79, %r1, 8;
	add.s64 	%rd80, %rd78, %rd79;
	st.global.f64 	[%rd80], %fd365;
	cvta.to.global.u64 	%rd81, %rd86;
	add.s64 	%rd82, %rd81, %rd79;
	st.global.f64 	[%rd82], %fd366;
	cvta.to.global.u64 	%rd83, %rd31;
	add.s64 	%rd84, %rd83, %rd79;
	st.global.f64 	[%rd84], %fd367;
$L__BB0_24:
	ret;

}
	// .globl	_Z16update_positionsidPdS_S_S_S_S_S_S_S_S_
.visible .entry _Z16update_positionsidPdS_S_S_S_S_S_S_S_S_(
	.param .u32 _Z16update_positionsidPdS_S_S_S_S_S_S_S_S__param_0,
	.param .f64 _Z16update_positionsidPdS_S_S_S_S_S_S_S_S__param_1,
	.param .u64 .ptr .align 1 _Z16update_positionsidPdS_S_S_S_S_S_S_S_S__param_2,
	.param .u64 .ptr .align 1 _Z16update_positionsidPdS_S_S_S_S_S_S_S_S__param_3,
	.param .u64 .ptr .align 1 _Z16update_positionsidPdS_S_S_S_S_S_S_S_S__param_4,
	.param .u64 .ptr .align 1 _Z16update_positionsidPdS_S_S_S_S_S_S_S_S__param_5,
	.param .u64 .ptr .align 1 _Z16update_positionsidPdS_S_S_S_S_S_S_S_S__param_6,
	.param .u64 .ptr .align 1 _Z16update_positionsidPdS_S_S_S_S_S_S_S_S__param_7,
	.param .u64 .ptr .align 1 _Z16update_positionsidPdS_S_S_S_S_S_S_S_S__param_8,
	.param .u64 .ptr .align 1 _Z16update_positionsidPdS_S_S_S_S_S_S_S_S__param_9,
	.param .u64 .ptr .align 1 _Z16update_positionsidPdS_S_S_S_S_S_S_S_S__param_10,
	.param .u64 .ptr .align 1 _Z16update_positionsidPdS_S_S_S_S_S_S_S_S__param_11
)
{
	.reg .pred 	%p<2>;
	.reg .b32 	%r<6>;
	.reg .b64 	%rd<35>;
	.reg .b64 	%fd<27>;

	ld.param.u32 	%r2, [_Z16update_positionsidPdS_S_S_S_S_S_S_S_S__param_0];
	ld.param.u64 	%rd1, [_Z16update_positionsidPdS_S_S_S_S_S_S_S_S__param_2];
	ld.param.u64 	%rd3, [_Z16update_positionsidPdS_S_S_S_S_S_S_S_S__param_4];
	ld.param.u64 	%rd4, [_Z16update_positionsidPdS_S_S_S_S_S_S_S_S__param_5];
	ld.param.u64 	%rd7, [_Z16update_positionsidPdS_S_S_S_S_S_S_S_S__param_8];
	ld.param.u64 	%rd8, [_Z16update_positionsidPdS_S_S_S_S_S_S_S_S__param_9];
	ld.param.u64 	%rd9, [_Z16update_positionsidPdS_S_S_S_S_S_S_S_S__param_10];
	ld.param.u64 	%rd10, [_Z16update_positionsidPdS_S_S_S_S_S_S_S_S__param_11];
	mov.u32 	%r3, %ctaid.x;
	mov.u32 	%r4, %ntid.x;
	mov.u32 	%r5, %tid.x;
	mad.lo.s32 	%r1, %r3, %r4, %r5;
	setp.ge.s32 	%p1, %r1, %r2;
	@%p1 bra 	$L__BB1_2;
	ld.param.u64 	%rd34, [_Z16update_positionsidPdS_S_S_S_S_S_S_S_S__param_7];
	ld.param.u64 	%rd33, [_Z16update_positionsidPdS_S_S_S_S_S_S_S_S__param_6];
	ld.param.u64 	%rd32, [_Z16update_positionsidPdS_S_S_S_S_S_S_S_S__param_3];
	ld.param.f64 	%fd26, [_Z16update_positionsidPdS_S_S_S_S_S_S_S_S__param_1];
	cvta.to.global.u64 	%rd11, %rd7;
	cvta.to.global.u64 	%rd12, %rd10;
	cvta.to.global.u64 	%rd13, %rd4;
	cvta.to.global.u64 	%rd14, %rd8;
	cvta.to.global.u64 	%rd15, %rd33;
	cvta.to.global.u64 	%rd16, %rd9;
	cvta.to.global.u64 	%rd17, %rd34;
	cvta.to.global.u64 	%rd18, %rd1;
	cvta.to.global.u64 	%rd19, %rd32;
	cvta.to.global.u64 	%rd20, %rd3;
	mul.wide.s32 	%rd21, %r1, 8;
	add.s64 	%rd22, %rd11, %rd21;
	ld.global.f64 	%fd2, [%rd22];
	add.s64 	%rd23, %rd12, %rd21;
	ld.global.f64 	%fd3, [%rd23];
	div.rn.f64 	%fd4, %fd2, %fd3;
	add.s64 	%rd24, %rd13, %rd21;
	ld.global.f64 	%fd5, [%rd24];
	fma.rn.f64 	%fd6, %fd26, %fd4, %fd5;
	st.global.f64 	[%rd24], %fd6;
	add.s64 	%rd25, %rd14, %rd21;
	ld.global.f64 	%fd7, [%rd25];
	ld.global.f64 	%fd8, [%rd23];
	div.rn.f64 	%fd9, %fd7, %fd8;
	add.s64 	%rd26, %rd15, %rd21;
	ld.global.f64 	%fd10, [%rd26];
	fma.rn.f64 	%fd11, %fd26, %fd9, %fd10;
	st.global.f64 	[%rd26], %fd11;
	add.s64 	%rd27, %rd16, %rd21;
	ld.global.f64 	%fd12, [%rd27];
	ld.global.f64 	%fd13, [%rd23];
	div.rn.f64 	%fd14, %fd12, %fd13;
	add.s64 	%rd28, %rd17, %rd21;
	ld.global.f64 	%fd15, [%rd28];
	fma.rn.f64 	%fd16, %fd26, %fd14, %fd15;
	st.global.f64 	[%rd28], %fd16;
	ld.global.f64 	%fd17, [%rd24];
	add.s64 	%rd29, %rd18, %rd21;
	ld.global.f64 	%fd18, [%rd29];
	fma.rn.f64 	%fd19, %fd26, %fd17, %fd18;
	st.global.f64 	[%rd29], %fd19;
	ld.global.f64 	%fd20, [%rd26];
	add.s64 	%rd30, %rd19, %rd21;
	ld.global.f64 	%fd21, [%rd30];
	fma.rn.f64 	%fd22, %fd26, %fd20, %fd21;
	st.global.f64 	[%rd30], %fd22;
	ld.global.f64 	%fd23, [%rd28];
	add.s64 	%rd31, %rd20, %rd21;
	ld.global.f64 	%fd24, [%rd31];
	fma.rn.f64 	%fd25, %fd26, %fd23, %fd24;
	st.global.f64 	[%rd31], %fd25;
$L__BB1_2:
	ret;

}


// ===== COMPILED SASS (sm_100) =====

	.target	sm_100

	.elftype	@"ET_EXEC"


//--------------------- .note.nv.tkinfo           --------------------------
	.section	.note.nv.tkinfo,"",@"SHT_NOTE"
	.sectionflags	@"SHF_NOTE_NV_TKINFO"
	.tkinfo
        /*0018*/ 	.word	0x00000002
        /*0030*/ 	.string	""
        /*0030*/ 	.string	"ptxas"
        /*0030*/ 	.string	"Cuda compilation tools, release 13.0, V13.0.88"
        /*0030*/ 	.string	"Build cuda_13.0.r13.0/compiler.36424714_0"
        /*0030*/ 	.string	"-arch sm_100 -m 64 "



//--------------------- .note.nv.cuinfo           --------------------------
	.section	.note.nv.cuinfo,"",@"SHT_NOTE"
	.sectionflags	@"SHF_NOTE_NV_CUINFO"
        /*0018*/ 	.short	0x0002
        /*001a*/ 	.short	0x0064
        /*001c*/ 	.short	0x0082
	.zero		2


//--------------------- .nv.info                  --------------------------
	.section	.nv.info,"",@"SHT_CUDA_INFO"
	.align	4


	//----- nvinfo : EIATTR_REGCOUNT
	.align		4
        /*0000*/ 	.byte	0x04, 0x2f
        /*0002*/ 	.short	(.L_1 - .L_0)
	.align		4
.L_0:
        /*0004*/ 	.word	index@(_Z14compute_forcesiPdS_S_S_S_S_S_)
        /*0008*/ 	.word	0x00000034


	//----- nvinfo : EIATTR_FRAME_SIZE
	.align		4
.L_1:
        /*000c*/ 	.byte	0x04, 0x11
        /*000e*/ 	.short	(.L_3 - .L_2)
	.align		4
.L_2:
        /*0010*/ 	.word	index@($__internal_1_$__cuda_sm20_drsqrt_f64_slowpath_v2)
        /*0014*/ 	.word	0x00000000


	//----- nvinfo : EIATTR_FRAME_SIZE
	.align		4
.L_3:
        /*0018*/ 	.byte	0x04, 0x11
        /*001a*/ 	.short	(.L_5 - .L_4)
	.align		4
.L_4:
        /*001c*/ 	.word	index@(_Z14compute_forcesiPdS_S_S_S_S_S_)
        /*0020*/ 	.word	0x00000000


	//----- nvinfo : EIATTR_REGCOUNT
	.align		4
.L_5:
        /*0024*/ 	.byte	0x04, 0x2f
        /*0026*/ 	.short	(.L_7 - .L_6)
	.align		4
.L_6:
        /*0028*/ 	.word	index@(_Z16update_positionsidPdS_S_S_S_S_S_S_S_S_)
        /*002c*/ 	.word	0x0000001e


	//----- nvinfo : EIATTR_FRAME_SIZE
	.align		4
.L_7:
        /*0030*/ 	.byte	0x04, 0x11
        /*0032*/ 	.short	(.L_9 - .L_8)
	.align		4
.L_8:
        /*0034*/ 	.word	index@($__internal_0_$__cuda_sm20_div_rn_f64_full)
        /*0038*/ 	.word	0x00000000


	//----- nvinfo : EIATTR_FRAME_SIZE
	.align		4
.L_9:
        /*003c*/ 	.byte	0x04, 0x11
        /*003e*/ 	.short	(.L_11 - .L_10)
	.align		4
.L_10:
        /*0040*/ 	.word	index@(_Z16update_positionsidPdS_S_S_S_S_S_S_S_S_)
        /*0044*/ 	.word	0x00000000


	//----- nvinfo : EIATTR_MIN_STACK_SIZE
	.align		4
.L_11:
        /*0048*/ 	.byte	0x04, 0x12
        /*004a*/ 	.short	(.L_13 - .L_12)
	.align		4
.L_12:
        /*004c*/ 	.word	index@(_Z16update_positionsidPdS_S_S_S_S_S_S_S_S_)
        /*0050*/ 	.word	0x00000000


	//----- nvinfo : EIATTR_MIN_STACK_SIZE
	.align		4
.L_13:
        /*0054*/ 	.byte	0x04, 0x12
        /*0056*/ 	.short	(.L_15 - .L_14)
	.align		4
.L_14:
        /*0058*/ 	.word	index@(_Z14compute_forcesiPdS_S_S_S_S_S_)
        /*005c*/ 	.word	0x00000000
.L_15:


//--------------------- .nv.compat                --------------------------
	.section	.nv.compat,"",@"SHT_CUDA_COMPAT_INFO"
	.align	4
        /*0000*/ 	.byte	0x02, 0x09, 0x00, 0x00, 0x02, 0x02, 0x01, 0x00, 0x02, 0x05, 0x05, 0x00, 0x03, 0x07, 0x01, 0x01
        /*0010*/ 	.byte	0x02, 0x03, 0x00, 0x00, 0x02, 0x06, 0x01, 0x00, 0x04, 0x0b, 0x08, 0x00, 0x01, 0x00, 0x00, 0x00
        /*0020*/ 	.byte	0x00, 0x00, 0x00, 0x00


//--------------------- .nv.info._Z16update_positionsidPdS_S_S_S_S_S_S_S_S_ --------------------------
	.section	.nv.info._Z16update_positionsidPdS_S_S_S_S_S_S_S_S_,"",@"SHT_CUDA_INFO"
	.sectionflags	@""
	.align	4


	//----- nvinfo : EIATTR_CUDA_API_VERSION
	.align		4
        /*0000*/ 	.byte	0x04, 0x37
        /*0002*/ 	.short	(.L_17 - .L_16)
.L_16:
        /*0004*/ 	.word	0x00000082


	//----- nvinfo : EIATTR_KPARAM_INFO
	.align		4
.L_17:
        /*0008*/ 	.byte	0x04, 0x17
        /*000a*/ 	.short	(.L_19 - .L_18)
.L_18:
        /*000c*/ 	.word	0x00000000
        /*0010*/ 	.short	0x000b
        /*0012*/ 	.short	0x0058
        /*0014*/ 	.byte	0x00, 0xf5, 0x21, 0x00


	//----- nvinfo : EIATTR_KPARAM_INFO
	.align		4
.L_19:
        /*0018*/ 	.byte	0x04, 0x17
        /*001a*/ 	.short	(.L_21 - .L_20)
.L_20:
        /*001c*/ 	.word	0x00000000
        /*0020*/ 	.short	0x000a
        /*0022*/ 	.short	0x0050
        /*0024*/ 	.byte	0x00, 0xf5, 0x21, 0x00


	//----- nvinfo : EIATTR_KPARAM_INFO
	.align		4
.L_21:
        /*0028*/ 	.byte	0x04, 0x17
        /*002a*/ 	.short	(.L_23 - .L_22)
.L_22:
        /*002c*/ 	.word	0x00000000
        /*0030*/ 	.short	0x0009
        /*0032*/ 	.short	0x0048
        /*0034*/ 	.byte	0x00, 0xf5, 0x21, 0x00


	//----- nvinfo : EIATTR_KPARAM_INFO
	.align		4
.L_23:
        /*0038*/ 	.byte	0x04, 0x17
        /*003a*/ 	.short	(.L_25 - .L_24)
.L_24:
        /*003c*/ 	.word	0x00000000
        /*0040*/ 	.short	0x0008
        /*0042*/ 	.short	0x0040
        /*0044*/ 	.byte	0x00, 0xf5, 0x21, 0x00


	//----- nvinfo : EIATTR_KPARAM_INFO
	.align		4
.L_25:
        /*0048*/ 	.byte	0x04, 0x17
        /*004a*/ 	.short	(.L_27 - .L_26)
.L_26:
        /*004c*/ 	.word	0x00000000
        /*0050*/ 	.short	0x0007
        /*0052*/ 	.short	0x0038
        /*0054*/ 	.byte	0x00, 0xf5, 0x21, 0x00


	//----- nvinfo : EIATTR_KPARAM_INFO
	.align		4
.L_27:
        /*0058*/ 	.byte	0x04, 0x17
        /*005a*/ 	.short	(.L_29 - .L_28)
.L_28:
        /*005c*/ 	.word	0x00000000
        /*0060*/ 	.short	0x0006
        /*0062*/ 	.short	0x0030
        /*0064*/ 	.byte	0x00, 0xf5, 0x21, 0x00


	//----- nvinfo : EIATTR_KPARAM_INFO
	.align		4
.L_29:
        /*0068*/ 	.byte	0x04, 0x17
        /*006a*/ 	.short	(.L_31 - .L_30)
.L_30:
        /*006c*/ 	.word	0x00000000
        /*0070*/ 	.short	0x0005
        /*0072*/ 	.short	0x0028
        /*0074*/ 	.byte	0x00, 0xf5, 0x21, 0x00


	//----- nvinfo : EIATTR_KPARAM_INFO
	.align		4
.L_31:
        /*0078*/ 	.byte	0x04, 0x17
        /*007a*/ 	.short	(.L_33 - .L_32)
.L_32:
        /*007c*/ 	.word	0x00000000
        /*0080*/ 	.short	0x0004
        /*0082*/ 	.short	0x0020
        /*0084*/ 	.byte	0x00, 0xf5, 0x21, 0x00


	//----- nvinfo : EIATTR_KPARAM_INFO
	.align		4
.L_33:
        /*0088*/ 	.byte	0x04, 0x17
        /*008a*/ 	.short	(.L_35 - .L_34)
.L_34:
        /*008c*/ 	.word	0x00000000
        /*0090*/ 	.short	0x0003
        /*0092*/ 	.short	0x0018
        /*0094*/ 	.byte	0x00, 0xf5, 0x21, 0x00


	//----- nvinfo : EIATTR_KPARAM_INFO
	.align		4
.L_35:
        /*0098*/ 	.byte	0x04, 0x17
        /*009a*/ 	.short	(.L_37 - .L_36)
.L_36:
        /*009c*/ 	.word	0x00000000
        /*00a0*/ 	.short	0x0002
        /*00a2*/ 	.short	0x0010
        /*00a4*/ 	.byte	0x00, 0xf5, 0x21, 0x00


	//----- nvinfo : EIATTR_KPARAM_INFO
	.align		4
.L_37:
        /*00a8*/ 	.byte	0x04, 0x17
        /*00aa*/ 	.short	(.L_39 - .L_38)
.L_38:
        /*00ac*/ 	.word	0x00000000
        /*00b0*/ 	.short	0x0001
        /*00b2*/ 	.short	0x0008
        /*00b4*/ 	.byte	0x00, 0xf0, 0x21, 0x00


	//----- nvinfo : EIATTR_KPARAM_INFO
	.align		4
.L_39:
        /*00b8*/ 	.byte	0x04, 0x17
        /*00ba*/ 	.short	(.L_41 - .L_40)
.L_40:
        /*00bc*/ 	.word	0x00000000
        /*00c0*/ 	.short	0x0000
        /*00c2*/ 	.short	0x0000
        /*00c4*/ 	.byte	0x00, 0xf0, 0x11, 0x00


	//----- nvinfo : EIATTR_SPARSE_MMA_MASK
	.align		4
.L_41:
        /*00c8*/ 	.byte	0x03, 0x50
        /*00ca*/ 	.short	0x0000


	//----- nvinfo : EIATTR_MAXREG_COUNT
	.align		4
        /*00cc*/ 	.byte	0x03, 0x1b
        /*00ce*/ 	.short	0x00ff


	//----- nvinfo : EIATTR_MERCURY_ISA_VERSION
	.align		4
        /*00d0*/ 	.byte	0x03, 0x5f
        /*00d2*/ 	.short	0x0101


	//----- nvinfo : EIATTR_VRC_CTA_INIT_COUNT
	.align		4
        /*00d4*/ 	.byte	0x02, 0x4a
	.zero		1
	.zero		1


	//----- nvinfo : EIATTR_EXIT_INSTR_OFFSETS
	.align		4
        /*00d8*/ 	.byte	0x04, 0x1c
        /*00da*/ 	.short	(.L_43 - .L_42)


	//   ....[0]....
.L_42:
        /*00dc*/ 	.word	0x00000070


	//   ....[1]....
        /*00e0*/ 	.word	0x000007d0


	//----- nvinfo : EIATTR_CRS_STACK_SIZE
	.align		4
.L_43:
        /*00e4*/ 	.byte	0x04, 0x1e
        /*00e6*/ 	.short	(.L_45 - .L_44)
.L_44:
        /*00e8*/ 	.word	0x00000000


	//----- nvinfo : EIATTR_CBANK_PARAM_SIZE
	.align		4
.L_45:
        /*00ec*/ 	.byte	0x03, 0x19
        /*00ee*/ 	.short	0x0060


	//----- nvinfo : EIATTR_PARAM_CBANK
	.align		4
        /*00f0*/ 	.byte	0x04, 0x0a
        /*00f2*/ 	.short	(.L_47 - .L_46)
	.align		4
.L_46:
        /*00f4*/ 	.word	index@(.nv.constant0._Z16update_positionsidPdS_S_S_S_S_S_S_S_S_)
        /*00f8*/ 	.short	0x0380
        /*00fa*/ 	.short	0x0060


	//----- nvinfo : EIATTR_SW_WAR
	.align		4
.L_47:
        /*00fc*/ 	.byte	0x04, 0x36
        /*00fe*/ 	.short	(.L_49 - .L_48)
.L_48:
        /*0100*/ 	.word	0x00000008
.L_49:


//--------------------- .nv.info._Z14compute_forcesiPdS_S_S_S_S_S_ --------------------------
	.section	.nv.info._Z14compute_forcesiPdS_S_S_S_S_S_,"",@"SHT_CUDA_INFO"
	.sectionflags	@""
	.align	4


	//----- nvinfo : EIATTR_CUDA_API_VERSION
	.align		4
        /*0000*/ 	.byte	0x04, 0x37
        /*0002*/ 	.short	(.L_51 - .L_50)
.L_50:
        /*0004*/ 	.word	0x00000082


	//----- nvinfo : EIATTR_KPARAM_INFO
	.align		4
.L_51:
        /*0008*/ 	.byte	0x04, 0x17
        /*000a*/ 	.short	(.L_53 - .L_52)
.L_52:
        /*000c*/ 	.word	0x00000000
        /*0010*/ 	.short	0x0007
        /*0012*/ 	.short	0x0038
        /*0014*/ 	.byte	0x00, 0xf5, 0x21, 0x00


	//----- nvinfo : EIATTR_KPARAM_INFO
	.align		4
.L_53:
        /*0018*/ 	.byte	0x04, 0x17
        /*001a*/ 	.short	(.L_55 - .L_54)
.L_54:
        /*001c*/ 	.word	0x00000000
        /*0020*/ 	.short	0x0006
        /*0022*/ 	.short	0x0030
        /*0024*/ 	.byte	0x00, 0xf5, 0x21, 0x00


	//----- nvinfo : EIATTR_KPARAM_INFO
	.align		4
.L_55:
        /*0028*/ 	.byte	0x04, 0x17
        /*002a*/ 	.short	(.L_57 - .L_56)
.L_56:
        /*002c*/ 	.word	0x00000000
        /*0030*/ 	.short	0x0005
        /*0032*/ 	.short	0x0028
        /*0034*/ 	.byte	0x00, 0xf5, 0x21, 0x00


	//----- nvinfo : EIATTR_KPARAM_INFO
	.align		4
.L_57:
        /*0038*/ 	.byte	0x04, 0x17
        /*003a*/ 	.short	(.L_59 - .L_58)
.L_58:
        /*003c*/ 	.word	0x00000000
        /*0040*/ 	.short	0x0004
        /*0042*/ 	.short	0x0020
        /*0044*/ 	.byte	0x00, 0xf5, 0x21, 0x00


	//----- nvinfo : EIATTR_KPARAM_INFO
	.align		4
.L_59:
        /*0048*/ 	.byte	0x04, 0x17
        /*004a*/ 	.short	(.L_61 - .L_60)
.L_60:
        /*004c*/ 	.word	0x00000000
        /*0050*/ 	.short	0x0003
        /*0052*/ 	.short	0x0018
        /*0054*/ 	.byte	0x00, 0xf5, 0x21, 0x00


	//----- nvinfo : EIATTR_KPARAM_INFO
	.align		4
.L_61:
        /*0058*/ 	.byte	0x04, 0x17
        /*005a*/ 	.short	(.L_63 - .L_62)
.L_62:
        /*005c*/ 	.word	0x00000000
        /*0060*/ 	.short	0x0002
        /*0062*/ 	.short	0x0010
        /*0064*/ 	.byte	0x00, 0xf5, 0x21, 0x00


	//----- nvinfo : EIATTR_KPARAM_INFO
	.align		4
.L_63:
        /*0068*/ 	.byte	0x04, 0x17
        /*006a*/ 	.short	(.L_65 - .L_64)
.L_64:
        /*006c*/ 	.word	0x00000000
        /*0070*/ 	.short	0x0001
        /*0072*/ 	.short	0x0008
        /*0074*/ 	.byte	0x00, 0xf5, 0x21, 0x00


	//----- nvinfo : EIATTR_KPARAM_INFO
	.align		4
.L_65:
        /*0078*/ 	.byte	0x04, 0x17
        /*007a*/ 	.short	(.L_67 - .L_66)
.L_66:
        /*007c*/ 	.word	0x00000000
        /*0080*/ 	.short	0x0000
        /*0082*/ 	.short	0x0000
        /*0084*/ 	.byte	0x00, 0xf0, 0x11, 0x00


	//----- nvinfo : EIATTR_SPARSE_MMA_MASK
	.align		4
.L_67:
        /*0088*/ 	.byte	0x03, 0x50
        /*008a*/ 	.short	0x0000


	//----- nvinfo : EIATTR_MAXREG_COUNT
	.align		4
        /*008c*/ 	.byte	0x03, 0x1b
        /*008e*/ 	.short	0x00ff


	//----- nvinfo : EIATTR_MERCURY_ISA_VERSION
	.align		4
        /*0090*/ 	.byte	0x03, 0x5f
        /*0092*/ 	.short	0x0101


	//----- nvinfo : EIATTR_VRC_CTA_INIT_COUNT
	.align		4
        /*0094*/ 	.byte	0x02, 0x4a
	.zero		1
	.zero		1


	//----- nvinfo : EIATTR_EXIT_INSTR_OFFSETS
	.align		4
        /*0098*/ 	.byte	0x04, 0x1c
        /*009a*/ 	.short	(.L_69 - .L_68)


	//   ....[0]....
.L_68:
        /*009c*/ 	.word	0x00000070


	//   ....[1]....
        /*00a0*/ 	.word	0x00003260


	//----- nvinfo : EIATTR_CRS_STACK_SIZE
	.align		4
.L_69:
        /*00a4*/ 	.byte	0x04, 0x1e
        /*00a6*/ 	.short	(.L_71 - .L_70)
.L_70:
        /*00a8*/ 	.word	0x00000000


	//----- nvinfo : EIATTR_CBANK_PARAM_SIZE
	.align		4
.L_71:
        /*00ac*/ 	.byte	0x03, 0x19
        /*00ae*/ 	.short	0x0040


	//----- nvinfo : EIATTR_PARAM_CBANK
	.align		4
        /*00b0*/ 	.byte	0x04, 0x0a
        /*00b2*/ 	.short	(.L_73 - .L_72)
	.align		4
.L_72:
        /*00b4*/ 	.word	index@(.nv.constant0._Z14compute_forcesiPdS_S_S_S_S_S_)
        /*00b8*/ 	.short	0x0380
        /*00ba*/ 	.short	0x0040


	//----- nvinfo : EIATTR_SW_WAR
	.align		4
.L_73:
        /*00bc*/ 	.byte	0x04, 0x36
        /*00be*/ 	.short	(.L_75 - .L_74)
.L_74:
        /*00c0*/ 	.word	0x00000008
.L_75:


//--------------------- .nv.callgraph             --------------------------
	.section	.nv.callgraph,"",@"SHT_CUDA_CALLGRAPH"
	.align	4
	.sectionentsize	8
	.align		4
        /*0000*/ 	.word	0x00000000
	.align		4
        /*0004*/ 	.word	0xffffffff
	.align		4
        /*0008*/ 	.word	0x00000000
	.align		4
        /*000c*/ 	.word	0xfffffffe
	.align		4
        /*0010*/ 	.word	0x00000000
	.align		4
        /*0014*/ 	.word	0xfffffffd
	.align		4
        /*0018*/ 	.word	0x00000000
	.align		4
        /*001c*/ 	.word	0xfffffffc


//--------------------- .text._Z16update_positionsidPdS_S_S_S_S_S_S_S_S_ --------------------------
	.section	.text._Z16update_positionsidPdS_S_S_S_S_S_S_S_S_,"ax",@progbits
	.align	128
        .global         _Z16update_positionsidPdS_S_S_S_S_S_S_S_S_
        .type           _Z16update_positionsidPdS_S_S_S_S_S_S_S_S_,@function
        .size           _Z16update_positionsidPdS_S_S_S_S_S_S_S_S_,(.L_x_65 - _Z16update_positionsidPdS_S_S_S_S_S_S_S_S_)
        .other          _Z16update_positionsidPdS_S_S_S_S_S_S_S_S_,@"STO_CUDA_ENTRY STV_DEFAULT"
_Z16update_positionsidPdS_S_S_S_S_S_S_S_S_:
.text._Z16update_positionsidPdS_S_S_S_S_S_S_S_S_:
[----:B------:R-:W-:Y:S01]  /*0000*/  LDC R1, c[0x0][0x37c] ;  /* 0x0000df00ff017b82 */ /* 0x000fe20000000800 */
[----:B------:R-:W0:Y:S07]  /*0010*/  S2R R3, SR_TID.X ;  /* 0x0000000000037919 */ /* 0x000e2e0000002100 */
[----:B------:R-:W0:Y:S01]  /*0020*/  S2UR UR4, SR_CTAID.X ;  /* 0x00000000000479c3 */ /* 0x000e220000002500 */
[----:B------:R-:W1:Y:S07]  /*0030*/  LDCU UR5, c[0x0][0x380] ;  /* 0x00007000ff0577ac */ /* 0x000e6e0008000800 */
[----:B------:R-:W0:Y:S02]  /*0040*/  LDC R0, c[0x0][0x360] ;  /* 0x0000d800ff007b82 */ /* 0x000e240000000800 */
[----:B0-----:R-:W-:-:S05]  /*0050*/  IMAD R0, R0, UR4, R3 ;  /* 0x0000000400007c24 */ /* 0x001fca000f8e0203 */
[----:B-1----:R-:W-:-:S13]  /*0060*/  ISETP.GE.AND P0, PT, R0, UR5, PT ;  /* 0x0000000500007c0c */ /* 0x002fda000bf06270 */
[----:B------:R-:W-:Y:S05]  /*0070*/  @P0 EXIT ;  /* 0x000000000000094d */ /* 0x000fea0003800000 */
[----:B------:R-:W0:Y:S01]  /*0080*/  LDC.64 R6, c[0x0][0x3d8] ;  /* 0x0000f600ff067b82 */ /* 0x000e220000000a00 */
[----:B------:R-:W1:Y:S07]  /*0090*/  LDCU.64 UR4, c[0x0][0x358] ;  /* 0x00006b00ff0477ac */ /* 0x000e6e0008000a00 */
[----:B------:R-:W2:Y:S01]  /*00a0*/  LDC.64 R8, c[0x0][0x3c0] ;  /* 0x0000f000ff087b82 */ /* 0x000ea20000000a00 */
[----:B0-----:R-:W-:-:S05]  /*00b0*/  IMAD.WIDE R6, R0, 0x8, R6 ;  /* 0x0000000800067825 */ /* 0x001fca00078e0206 */
[----:B-1----:R-:W3:Y:S01]  /*00c0*/  LDG.E.64 R4, desc[UR4][R6.64] ;  /* 0x0000000406047981 */ /* 0x002ee2000c1e1b00 */
[----:B--2---:R-:W-:-:S06]  /*00d0*/  IMAD.WIDE R8, R0, 0x8, R8 ;  /* 0x0000000800087825 */ /* 0x004fcc00078e0208 */
[----:B------:R-:W2:Y:S01]  /*00e0*/  LDG.E.64 R8, desc[UR4][R8.64] ;  /* 0x0000000408087981 */ /* 0x000ea2000c1e1b00 */
[----:B------:R-:W-:Y:S01]  /*00f0*/  IMAD.MOV.U32 R2, RZ, RZ, 0x1 ;  /* 0x00000001ff027424 */ /* 0x000fe200078e00ff */
[----:B------:R-:W-:Y:S01]  /*0100*/  BSSY.RECONVERGENT B0, `(.L_x_0) ;  /* 0x0000014000007945 */ /* 0x000fe20003800200 */
[----:B---3--:R-:W0:Y:S01]  /*0110*/  MUFU.RCP64H R3, R5 ;  /* 0x0000000500037308 */ /* 0x008e220000001800 */
[----:B--2---:R-:W-:-:S03]  /*0120*/  FSETP.GEU.AND P1, PT, |R9|, 6.5827683646048100446e-37, PT ;  /* 0x036000000900780b */ /* 0x004fc60003f2e200 */
[----:B0-----:R-:W-:-:S08]  /*0130*/  DFMA R10, -R4, R2, 1 ;  /* 0x3ff00000040a742b */ /* 0x001fd00000000102 */
[----:B------:R-:W-:-:S08]  /*0140*/  DFMA R10, R10, R10, R10 ;  /* 0x0000000a0a0a722b */ /* 0x000fd0000000000a */
[----:B------:R-:W-:-:S08]  /*0150*/  DFMA R10, R2, R10, R2 ;  /* 0x0000000a020a722b */ /* 0x000fd00000000002 */
[----:B------:R-:W-:-:S08]  /*0160*/  DFMA R2, -R4, R10, 1 ;  /* 0x3ff000000402742b */ /* 0x000fd0000000010a */
[----:B------:R-:W-:-:S08]  /*0170*/  DFMA R2, R10, R2, R10 ;  /* 0x000000020a02722b */ /* 0x000fd0000000000a */
[----:B------:R-:W-:-:S08]  /*0180*/  DMUL R10, R8, R2 ;  /* 0x00000002080a7228 */ /* 0x000fd00000000000 */
[----:B------:R-:W-:-:S08]  /*0190*/  DFMA R12, -R4, R10, R8 ;  /* 0x0000000a040c722b */ /* 0x000fd00000000108 */
[----:B------:R-:W-:-:S10]  /*01a0*/  DFMA R2, R2, R12, R10 ;  /* 0x0000000c0202722b */ /* 0x000fd4000000000a */
[----:B------:R-:W-:-:S05]  /*01b0*/  FFMA R10, RZ, R5, R3 ;  /* 0x00000005ff0a7223 */ /* 0x000fca0000000003 */
[----:B------:R-:W-:-:S13]  /*01c0*/  FSETP.GT.AND P0, PT, |R10|, 1.469367938527859385e-39, PT ;  /* 0x001000000a00780b */ /* 0x000fda0003f04200 */
[----:B------:R-:W-:Y:S05]  /*01d0*/  @P0 BRA P1, `(.L_x_1) ;  /* 0x0000000000180947 */ /* 0x000fea0000800000 */
[----:B------:R-:W-:Y:S01]  /*01e0*/  IMAD.MOV.U32 R12, RZ, RZ, R8 ;  /* 0x000000ffff0c7224 */ /* 0x000fe200078e0008 */
[----:B------:R-:W-:Y:S01]  /*01f0*/  MOV R16, 0x240 ;  /* 0x0000024000107802 */ /* 0x000fe20000000f00 */
[----:B------:R-:W-:Y:S02]  /*0200*/  IMAD.MOV.U32 R13, RZ, RZ, R9 ;  /* 0x000000ffff0d7224 */ /* 0x000fe400078e0009 */
[----:B------:R-:W-:Y:S02]  /*0210*/  IMAD.MOV.U32 R10, RZ, RZ, R4 ;  /* 0x000000ffff0a7224 */ /* 0x000fe400078e0004 */
[----:B------:R-:W-:-:S07]  /*0220*/  IMAD.MOV.U32 R11, RZ, RZ, R5 ;  /* 0x000000ffff0b7224 */ /* 0x000fce00078e0005 */
[----:B------:R-:W-:Y:S05]  /*0230*/  CALL.REL.NOINC `($__internal_0_$__cuda_sm20_div_rn_f64_full) ;  /* 0x0000000400687944 */ /* 0x000fea0003c00000 */
.L_x_1:
[----:B------:R-:W-:Y:S05]  /*0240*/  BSYNC.RECONVERGENT B0 ;  /* 0x0000000000007941 */ /* 0x000fea0003800200 */
.L_x_0:
[----:B------:R-:W0:Y:S01]  /*0250*/  LDC.64 R4, c[0x0][0x3a8] ;  /* 0x0000ea00ff047b82 */ /* 0x000e220000000a00 */
[----:B------:R-:W1:Y:S07]  /*0260*/  LDCU.64 UR6, c[0x0][0x388] ;  /* 0x00007100ff0677ac */ /* 0x000e6e0008000a00 */
[----:B------:R-:W2:Y:S01]  /*0270*/  LDC.64 R10, c[0x0][0x3c8] ;  /* 0x0000f200ff0a7b82 */ /* 0x000ea20000000a00 */
[----:B0-----:R-:W-:-:S05]  /*0280*/  IMAD.WIDE R4, R0, 0x8, R4 ;  /* 0x0000000800047825 */ /* 0x001fca00078e0204 */
[----:B------:R-:W1:Y:S01]  /*0290*/  LDG.E.64 R8, desc[UR4][R4.64] ;  /* 0x0000000404087981 */ /* 0x000e62000c1e1b00 */
[----:B--2---:R-:W-:Y:S01]  /*02a0*/  IMAD.WIDE R10, R0, 0x8, R10 ;  /* 0x00000008000a7825 */ /* 0x004fe200078e020a */
[----:B-1----:R-:W-:-:S07]  /*02b0*/  DFMA R2, R2, UR6, R8 ;  /* 0x0000000602027c2b */ /* 0x002fce0008000008 */
[----:B------:R0:W-:Y:S04]  /*02c0*/  STG.E.64 desc[UR4][R4.64], R2 ;  /* 0x0000000204007986 */ /* 0x0001e8000c101b04 */
[----:B------:R-:W2:Y:S04]  /*02d0*/  LDG.E.64 R8, desc[UR4][R6.64] ;  /* 0x0000000406087981 */ /* 0x000ea8000c1e1b00 */
[----:B------:R-:W3:Y:S01]  /*02e0*/  LDG.E.64 R10, desc[UR4][R10.64] ;  /* 0x000000040a0a7981 */ /* 0x000ee2000c1e1b00 */
[----:B------:R-:W-:Y:S01]  /*02f0*/  IMAD.MOV.U32 R12, RZ, RZ, 0x1 ;  /* 0x00000001ff0c7424 */ /* 0x000fe200078e00ff */
[----:B------:R-:W-:Y:S01]  /*0300*/  BSSY.RECONVERGENT B0, `(.L_x_2) ;  /* 0x0000014000007945 */ /* 0x000fe20003800200 */
[----:B--2---:R-:W1:Y:S01]  /*0310*/  MUFU.RCP64H R13, R9 ;  /* 0x00000009000d7308 */ /* 0x004e620000001800 */
[----:B---3--:R-:W-:-:S03]  /*0320*/  FSETP.GEU.AND P1, PT, |R11|, 6.5827683646048100446e-37, PT ;  /* 0x036000000b00780b */ /* 0x008fc60003f2e200 */
[----:B-1----:R-:W-:-:S08]  /*0330*/  DFMA R14, -R8, R12, 1 ;  /* 0x3ff00000080e742b */ /* 0x002fd0000000010c */
[----:B------:R-:W-:-:S08]  /*0340*/  DFMA R14, R14, R14, R14 ;  /* 0x0000000e0e0e722b */ /* 0x000fd0000000000e */
[----:B------:R-:W-:-:S08]  /*0350*/  DFMA R14, R12, R14, R12 ;  /* 0x0000000e0c0e722b */ /* 0x000fd0000000000c */
[----:B------:R-:W-:-:S08]  /*0360*/  DFMA R12, -R8, R14, 1 ;  /* 0x3ff00000080c742b */ /* 0x000fd0000000010e */
[----:B------:R-:W-:-:S08]  /*0370*/  DFMA R12, R14, R12, R14 ;  /* 0x0000000c0e0c722b */ /* 0x000fd0000000000e */
[----:B0-----:R-:W-:-:S08]  /*0380*/  DMUL R2, R10, R12 ;  /* 0x0000000c0a027228 */ /* 0x001fd00000000000 */
        /* <DEDUP_REMOVED lines=11> */
.L_x_3:
[----:B------:R-:W-:Y:S05]  /*0440*/  BSYNC.RECONVERGENT B0 ;  /* 0x0000000000007941 */ /* 0x000fea0003800200 */
.L_x_2:
[----:B------:R-:W0:Y:S01]  /*0450*/  LDC.64 R8, c[0x0][0x3b0] ;  /* 0x0000ec00ff087b82 */ /* 0x000e220000000a00 */
[----:B------:R-:W1:Y:S01]  /*0460*/  LDCU.64 UR6, c[0x0][0x388] ;  /* 0x00007100ff0677ac */ /* 0x000e620008000a00 */
[----:B0-----:R-:W-:-:S05]  /*0470*/  IMAD.WIDE R8, R0, 0x8, R8 ;  /* 0x0000000800087825 */ /* 0x001fca00078e0208 */
[----:B------:R-:W1:Y:S02]  /*0480*/  LDG.E.64 R10, desc[UR4][R8.64] ;  /* 0x00000004080a7981 */ /* 0x000e64000c1e1b00 */
[----:B-1----:R-:W-:Y:S01]  /*0490*/  DFMA R2, R2, UR6, R10 ;  /* 0x0000000602027c2b */ /* 0x002fe2000800000a */
[----:B------:R-:W0:Y:S06]  /*04a0*/  LDC.64 R10, c[0x0][0x3d0] ;  /* 0x0000f400ff0a7b82 */ /* 0x000e2c0000000a00 */
[----:B------:R1:W-:Y:S04]  /*04b0*/  STG.E.64 desc[UR4][R8.64], R2 ;  /* 0x0000000208007986 */ /* 0x0003e8000c101b04 */
[----:B------:R-:W2:Y:S01]  /*04c0*/  LDG.E.64 R6, desc[UR4][R6.64] ;  /* 0x0000000406067981 */ /* 0x000ea2000c1e1b00 */
[----:B0-----:R-:W-:-:S06]  /*04d0*/  IMAD.WIDE R10, R0, 0x8, R10 ;  /* 0x00000008000a7825 */ /* 0x001fcc00078e020a */
[----:B------:R-:W3:Y:S01]  /*04e0*/  LDG.E.64 R10, desc[UR4][R10.64] ;  /* 0x000000040a0a7981 */ /* 0x000ee2000c1e1b00 */
[----:B------:R-:W-:Y:S01]  /*04f0*/  IMAD.MOV.U32 R12, RZ, RZ, 0x1 ;  /* 0x00000001ff0c7424 */ /* 0x000fe200078e00ff */
[----:B------:R-:W-:Y:S01]  /*0500*/  BSSY.RECONVERGENT B0, `(.L_x_4) ;  /* 0x0000014000007945 */ /* 0x000fe20003800200 */
[----:B--2---:R-:W0:Y:S04]  /*0510*/  MUFU.RCP64H R13, R7 ;  /* 0x00000007000d7308 */ /* 0x004e280000001800 */
[----:B0-----:R-:W-:Y:S01]  /*0520*/  DFMA R14, -R6, R12, 1 ;  /* 0x3ff00000060e742b */ /* 0x001fe2000000010c */
[----:B---3--:R-:W-:-:S07]  /*0530*/  FSETP.GEU.AND P1, PT, |R11|, 6.5827683646048100446e-37, PT ;  /* 0x036000000b00780b */ /* 0x008fce0003f2e200 */
[----:B------:R-:W-:-:S08]  /*0540*/  DFMA R14, R14, R14, R14 ;  /* 0x0000000e0e0e722b */ /* 0x000fd0000000000e */
[----:B------:R-:W-:-:S08]  /*0550*/  DFMA R14, R12, R14, R12 ;  /* 0x0000000e0c0e722b */ /* 0x000fd0000000000c */
[----:B------:R-:W-:-:S08]  /*0560*/  DFMA R12, -R6, R14, 1 ;  /* 0x3ff00000060c742b */ /* 0x000fd0000000010e */
[----:B------:R-:W-:-:S08]  /*0570*/  DFMA R12, R14, R12, R14 ;  /* 0x0000000c0e0c722b */ /* 0x000fd0000000000e */
[----:B-1----:R-:W-:-:S08]  /*0580*/  DMUL R2, R10, R12 ;  /* 0x0000000c0a027228 */ /* 0x002fd00000000000 */
[----:B------:R-:W-:-:S08]  /*0590*/  DFMA R14, -R6, R2, R10 ;  /* 0x00000002060e722b */ /* 0x000fd0000000010a */
[----:B------:R-:W-:-:S10]  /*05a0*/  DFMA R2, R12, R14, R2 ;  /* 0x0000000e0c02722b */ /* 0x000fd40000000002 */
[----:B------:R-:W-:-:S05]  /*05b0*/  FFMA R12, RZ, R7, R3 ;  /* 0x00000007ff0c7223 */ /* 0x000fca0000000003 */
[----:B------:R-:W-:-:S13]  /*05c0*/  FSETP.GT.AND P0, PT, |R12|, 1.469367938527859385e-39, PT ;  /* 0x001000000c00780b */ /* 0x000fda0003f04200 */
[----:B------:R-:W-:Y:S05]  /*05d0*/  @P0 BRA P1, `(.L_x_5) ;  /* 0x0000000000180947 */ /* 0x000fea0000800000 */
[----:B------:R-:W-:Y:S01]  /*05e0*/  IMAD.MOV.U32 R12, RZ, RZ, R10 ;  /* 0x000000ffff0c7224 */ /* 0x000fe200078e000a */
[----:B------:R-:W-:Y:S01]  /*05f0*/  MOV R10, R6 ;  /* 0x00000006000a7202 */ /* 0x000fe20000000f00 */
[----:B------:R-:W-:Y:S01]  /*0600*/  IMAD.MOV.U32 R13, RZ, RZ, R11 ;  /* 0x000000ffff0d7224 */ /* 0x000fe200078e000b */
[----:B------:R-:W-:Y:S01]  /*0610*/  MOV R16, 0x640 ;  /* 0x0000064000107802 */ /* 0x000fe20000000f00 */
[----:B------:R-:W-:-:S07]  /*0620*/  IMAD.MOV.U32 R11, RZ, RZ, R7 ;  /* 0x000000ffff0b7224 */ /* 0x000fce00078e0007 */
[----:B------:R-:W-:Y:S05]  /*0630*/  CALL.REL.NOINC `($__internal_0_$__cuda_sm20_div_rn_f64_full) ;  /* 0x0000000000687944 */ /* 0x000fea0003c00000 */
.L_x_5:
[----:B------:R-:W-:Y:S05]  /*0640*/  BSYNC.RECONVERGENT B0 ;  /* 0x0000000000007941 */ /* 0x000fea0003800200 */
.L_x_4:
[----:B------:R-:W0:Y:S01]  /*0650*/  LDC.64 R6, c[0x0][0x3b8] ;  /* 0x0000ee00ff067b82 */ /* 0x000e220000000a00 */
[----:B------:R-:W1:Y:S07]  /*0660*/  LDCU.64 UR6, c[0x0][0x388] ;  /* 0x00007100ff0677ac */ /* 0x000e6e0008000a00 */
[----:B------:R-:W2:Y:S08]  /*0670*/  LDC.64 R12, c[0x0][0x390] ;  /* 0x0000e400ff0c7b82 */ /* 0x000eb00000000a00 */
[----:B------:R-:W3:Y:S01]  /*0680*/  LDC.64 R14, c[0x0][0x398] ;  /* 0x0000e600ff0e7b82 */ /* 0x000ee20000000a00 */
[----:B0-----:R-:W-:-:S07]  /*0690*/  IMAD.WIDE R6, R0, 0x8, R6 ;  /* 0x0000000800067825 */ /* 0x001fce00078e0206 */
[----:B------:R-:W0:Y:S01]  /*06a0*/  LDC.64 R18, c[0x0][0x3a0] ;  /* 0x0000e800ff127b82 */ /* 0x000e220000000a00 */
[----:B------:R-:W1:Y:S02]  /*06b0*/  LDG.E.64 R10, desc[UR4][R6.64] ;  /* 0x00000004060a7981 */ /* 0x000e64000c1e1b00 */
[----:B-1----:R-:W-:Y:S01]  /*06c0*/  DFMA R10, R2, UR6, R10 ;  /* 0x00000006020a7c2b */ /* 0x002fe2000800000a */
[----:B--2---:R-:W-:-:S06]  /*06d0*/  IMAD.WIDE R2, R0, 0x8, R12 ;  /* 0x0000000800027825 */ /* 0x004fcc00078e020c */
[----:B------:R0:W-:Y:S04]  /*06e0*/  STG.E.64 desc[UR4][R6.64], R10 ;  /* 0x0000000a06007986 */ /* 0x0001e8000c101b04 */
[----:B------:R-:W2:Y:S04]  /*06f0*/  LDG.E.64 R4, desc[UR4][R4.64] ;  /* 0x0000000404047981 */ /* 0x000ea8000c1e1b00 */
[----:B------:R-:W2:Y:S01]  /*0700*/  LDG.E.64 R12, desc[UR4][R2.64] ;  /* 0x00000004020c7981 */ /* 0x000ea2000c1e1b00 */
[----:B---3--:R-:W-:Y:S01]  /*0710*/  IMAD.WIDE R14, R0, 0x8, R14 ;  /* 0x00000008000e7825 */ /* 0x008fe200078e020e */
[----:B--2---:R-:W-:-:S07]  /*0720*/  DFMA R12, R4, UR6, R12 ;  /* 0x00000006040c7c2b */ /* 0x004fce000800000c */
[----:B------:R-:W-:Y:S04]  /*0730*/  STG.E.64 desc[UR4][R2.64], R12 ;  /* 0x0000000c02007986 */ /* 0x000fe8000c101b04 */
[----:B------:R-:W2:Y:S04]  /*0740*/  LDG.E.64 R8, desc[UR4][R8.64] ;  /* 0x0000000408087981 */ /* 0x000ea8000c1e1b00 */
[----:B------:R-:W2:Y:S01]  /*0750*/  LDG.E.64 R16, desc[UR4][R14.64] ;  /* 0x000000040e107981 */ /* 0x000ea2000c1e1b00 */
[----:B0-----:R-:W-:Y:S01]  /*0760*/  IMAD.WIDE R10, R0, 0x8, R18 ;  /* 0x00000008000a7825 */ /* 0x001fe200078e0212 */
[----:B--2---:R-:W-:-:S07]  /*0770*/  DFMA R16, R8, UR6, R16 ;  /* 0x0000000608107c2b */ /* 0x004fce0008000010 */
[----:B------:R-:W-:Y:S04]  /*0780*/  STG.E.64 desc[UR4][R14.64], R16 ;  /* 0x000000100e007986 */ /* 0x000fe8000c101b04 */
[----:B------:R-:W2:Y:S04]  /*0790*/  LDG.E.64 R6, desc[UR4][R6.64] ;  /* 0x0000000406067981 */ /* 0x000ea8000c1e1b00 */
[----:B------:R-:W2:Y:S02]  /*07a0*/  LDG.E.64 R4, desc[UR4][R10.64] ;  /* 0x000000040a047981 */ /* 0x000ea4000c1e1b00 */
[----:B--2---:R-:W-:-:S07]  /*07b0*/  DFMA R4, R6, UR6, R4 ;  /* 0x0000000606047c2b */ /* 0x004fce0008000004 */
[----:B------:R-:W-:Y:S01]  /*07c0*/  STG.E.64 desc[UR4][R10.64], R4 ;  /* 0x000000040a007986 */ /* 0x000fe2000c101b04 */
[----:B------:R-:W-:Y:S05]  /*07d0*/  EXIT ;  /* 0x000000000000794d */ /* 0x000fea0003800000 */
        .weak           $__internal_0_$__cuda_sm20_div_rn_f64_full
        .type           $__internal_0_$__cuda_sm20_div_rn_f64_full,@function
        .size           $__internal_0_$__cuda_sm20_div_rn_f64_full,(.L_x_65 - $__internal_0_$__cuda_sm20_div_rn_f64_full)
$__internal_0_$__cuda_sm20_div_rn_f64_full:
[C---:B------:R-:W-:Y:S01]  /*07e0*/  FSETP.GEU.AND P0, PT, |R11|.reuse, 1.469367938527859385e-39, PT ;  /* 0x001000000b00780b */ /* 0x040fe20003f0e200 */
[----:B------:R-:W-:Y:S01]  /*07f0*/  IMAD.MOV.U32 R20, RZ, RZ, 0x1 ;  /* 0x00000001ff147424 */ /* 0x000fe200078e00ff */
[----:B------:R-:W-:Y:S01]  /*0800*/  LOP3.LUT R2, R11, 0x800fffff, RZ, 0xc0, !PT ;  /* 0x800fffff0b027812 */ /* 0x000fe200078ec0ff */
[----:B------:R-:W-:Y:S01]  /*0810*/  BSSY.RECONVERGENT B1, `(.L_x_6) ;  /* 0x0000054000017945 */ /* 0x000fe20003800200 */
[C---:B------:R-:W-:Y:S02]  /*0820*/  FSETP.GEU.AND P2, PT, |R13|.reuse, 1.469367938527859385e-39, PT ;  /* 0x001000000d00780b */ /* 0x040fe40003f4e200 */
[----:B------:R-:W-:Y:S01]  /*0830*/  LOP3.LUT R3, R2, 0x3ff00000, RZ, 0xfc, !PT ;  /* 0x3ff0000002037812 */ /* 0x000fe200078efcff */
[----:B------:R-:W-:Y:S01]  /*0840*/  IMAD.MOV.U32 R2, RZ, RZ, R10 ;  /* 0x000000ffff027224 */ /* 0x000fe200078e000a */
[----:B------:R-:W-:Y:S02]  /*0850*/  LOP3.LUT R17, R13, 0x7ff00000, RZ, 0xc0, !PT ;  /* 0x7ff000000d117812 */ /* 0x000fe400078ec0ff */
[----:B------:R-:W-:-:S03]  /*0860*/  LOP3.LUT R26, R11, 0x7ff00000, RZ, 0xc0, !PT ;  /* 0x7ff000000b1a7812 */ /* 0x000fc600078ec0ff */
[----:B------:R-:W-:Y:S01]  /*0870*/  @!P0 DMUL R2, R10, 8.98846567431157953865e+307 ;  /* 0x7fe000000a028828 */ /* 0x000fe20000000000 */
[----:B------:R-:W-:-:S03]  /*0880*/  ISETP.GE.U32.AND P1, PT, R17, R26, PT ;  /* 0x0000001a1100720c */ /* 0x000fc60003f26070 */
[----:B------:R-:W-:Y:S01]  /*0890*/  @!P2 LOP3.LUT R18, R11, 0x7ff00000, RZ, 0xc0, !PT ;  /* 0x7ff000000b12a812 */ /* 0x000fe200078ec0ff */
[----:B------:R-:W-:Y:S01]  /*08a0*/  @!P2 IMAD.MOV.U32 R24, RZ, RZ, RZ ;  /* 0x000000ffff18a224 */ /* 0x000fe200078e00ff */
[----:B------:R-:W0:Y:S02]  /*08b0*/  MUFU.RCP64H R21, R3 ;  /* 0x0000000300157308 */ /* 0x000e240000001800 */
[----:B------:R-:W-:Y:S01]  /*08c0*/  @!P2 ISETP.GE.U32.AND P3, PT, R17, R18, PT ;  /* 0x000000121100a20c */ /* 0x000fe20003f66070 */
[----:B------:R-:W-:Y:S01]  /*08d0*/  IMAD.MOV.U32 R18, RZ, RZ, 0x1ca00000 ;  /* 0x1ca00000ff127424 */ /* 0x000fe200078e00ff */
[----:B------:R-:W-:-:S04]  /*08e0*/  @!P0 LOP3.LUT R26, R3, 0x7ff00000, RZ, 0xc0, !PT ;  /* 0x7ff00000031a8812 */ /* 0x000fc800078ec0ff */
[----:B------:R-:W-:-:S04]  /*08f0*/  @!P2 SEL R19, R18, 0x63400000, !P3 ;  /* 0x634000001213a807 */ /* 0x000fc80005800000 */
[----:B------:R-:W-:-:S04]  /*0900*/  @!P2 LOP3.LUT R19, R19, 0x80000000, R13, 0xf8, !PT ;  /* 0x800000001313a812 */ /* 0x000fc800078ef80d */
[----:B------:R-:W-:Y:S01]  /*0910*/  @!P2 LOP3.LUT R25, R19, 0x100000, RZ, 0xfc, !PT ;  /* 0x001000001319a812 */ /* 0x000fe200078efcff */
[----:B0-----:R-:W-:Y:S01]  /*0920*/  DFMA R14, R20, -R2, 1 ;  /* 0x3ff00000140e742b */ /* 0x001fe20000000802 */
[----:B------:R-:W-:-:S07]  /*0930*/  IMAD.MOV.U32 R19, RZ, RZ, R17 ;  /* 0x000000ffff137224 */ /* 0x000fce00078e0011 */
[----:B------:R-:W-:-:S08]  /*0940*/  DFMA R14, R14, R14, R14 ;  /* 0x0000000e0e0e722b */ /* 0x000fd0000000000e */
[----:B------:R-:W-:Y:S01]  /*0950*/  DFMA R20, R20, R14, R20 ;  /* 0x0000000e1414722b */ /* 0x000fe20000000014 */
[----:B------:R-:W-:Y:S01]  /*0960*/  SEL R15, R18, 0x63400000, !P1 ;  /* 0x63400000120f7807 */ /* 0x000fe20004800000 */
[----:B------:R-:W-:-:S03]  /*0970*/  IMAD.MOV.U32 R14, RZ, RZ, R12 ;  /* 0x000000ffff0e7224 */ /* 0x000fc600078e000c */
[----:B------:R-:W-:-:S03]  /*0980*/  LOP3.LUT R15, R15, 0x800fffff, R13, 0xf8, !PT ;  /* 0x800fffff0f0f7812 */ /* 0x000fc600078ef80d */
[----:B------:R-:W-:-:S03]  /*0990*/  DFMA R22, R20, -R2, 1 ;  /* 0x3ff000001416742b */ /* 0x000fc60000000802 */
[----:B------:R-:W-:-:S05]  /*09a0*/  @!P2 DFMA R14, R14, 2, -R24 ;  /* 0x400000000e0ea82b */ /* 0x000fca0000000818 */
[----:B------:R-:W-:-:S05]  /*09b0*/  DFMA R22, R20, R22, R20 ;  /* 0x000000161416722b */ /* 0x000fca0000000014 */
[----:B------:R-:W-:-:S03]  /*09c0*/  @!P2 LOP3.LUT R19, R15, 0x7ff00000, RZ, 0xc0, !PT ;  /* 0x7ff000000f13a812 */ /* 0x000fc600078ec0ff */
[----:B------:R-:W-:Y:S02]  /*09d0*/  DMUL R20, R22, R14 ;  /* 0x0000000e16147228 */ /* 0x000fe40000000000 */
[----:B------:R-:W-:-:S05]  /*09e0*/  VIADD R27, R19, 0xffffffff ;  /* 0xffffffff131b7836 */ /* 0x000fca0000000000 */
[----:B------:R-:W-:Y:S01]  /*09f0*/  ISETP.GT.U32.AND P0, PT, R27, 0x7feffffe, PT ;  /* 0x7feffffe1b00780c */ /* 0x000fe20003f04070 */
[----:B------:R-:W-:Y:S01]  /*0a00*/  DFMA R24, R20, -R2, R14 ;  /* 0x800000021418722b */ /* 0x000fe2000000000e */
[----:B------:R-:W-:-:S04]  /*0a10*/  IADD3 R27, PT, PT, R26, -0x1, RZ ;  /* 0xffffffff1a1b7810 */ /* 0x000fc80007ffe0ff */
[----:B------:R-:W-:-:S03]  /*0a20*/  ISETP.GT.U32.OR P0, PT, R27, 0x7feffffe, P0 ;  /* 0x7feffffe1b00780c */ /* 0x000fc60000704470 */
[----:B------:R-:W-:-:S10]  /*0a30*/  DFMA R24, R22, R24, R20 ;  /* 0x000000181618722b */ /* 0x000fd40000000014 */
[----:B------:R-:W-:Y:S05]  /*0a40*/  @P0 BRA `(.L_x_7) ;  /* 0x00000000006c0947 */ /* 0x000fea0003800000 */
[----:B------:R-:W-:-:S04]  /*0a50*/  LOP3.LUT R20, R11, 0x7ff00000, RZ, 0xc0, !PT ;  /* 0x7ff000000b147812 */ /* 0x000fc800078ec0ff */
[CC--:B------:R-:W-:Y:S02]  /*0a60*/  VIADDMNMX R12, R17.reuse, -R20.reuse, 0xb9600000, !PT ;  /* 0xb9600000110c7446 */ /* 0x0c0fe40007800914 */
[----:B------:R-:W-:Y:S02]  /*0a70*/  ISETP.GE.U32.AND P0, PT, R17, R20, PT ;  /* 0x000000141100720c */ /* 0x000fe40003f06070 */
[----:B------:R-:W-:Y:S02]  /*0a80*/  VIMNMX R12, PT, PT, R12, 0x46a00000, PT ;  /* 0x46a000000c0c7848 */ /* 0x000fe40003fe0100 */
[----:B------:R-:W-:Y:S01]  /*0a90*/  SEL R13, R18, 0x63400000, !P0 ;  /* 0x63400000120d7807 */ /* 0x000fe20004000000 */
[----:B------:R-:W-:-:S04]  /*0aa0*/  IMAD.MOV.U32 R18, RZ, RZ, RZ ;  /* 0x000000ffff127224 */ /* 0x000fc800078e00ff */
[----:B------:R-:W-:-:S04]  /*0ab0*/  IMAD.IADD R12, R12, 0x1, -R13 ;  /* 0x000000010c0c7824 */ /* 0x000fc800078e0a0d */
[----:B------:R-:W-:-:S06]  /*0ac0*/  VIADD R19, R12, 0x7fe00000 ;  /* 0x7fe000000c137836 */ /* 0x000fcc0000000000 */
[----:B------:R-:W-:-:S10]  /*0ad0*/  DMUL R20, R24, R18 ;  /* 0x0000001218147228 */ /* 0x000fd40000000000 */
[----:B------:R-:W-:-:S13]  /*0ae0*/  FSETP.GTU.AND P0, PT, |R21|, 1.469367938527859385e-39, PT ;  /* 0x001000001500780b */ /* 0x000fda0003f0c200 */
[----:B------:R-:W-:Y:S05]  /*0af0*/  @P0 BRA `(.L_x_8) ;  /* 0x0000000000940947 */ /* 0x000fea0003800000 */
[----:B------:R-:W-:Y:S01]  /*0b00*/  DFMA R2, R24, -R2, R14 ;  /* 0x800000021802722b */ /* 0x000fe2000000000e */
[----:B------:R-:W-:-:S09]  /*0b10*/  IMAD.MOV.U32 R18, RZ, RZ, RZ ;  /* 0x000000ffff127224 */ /* 0x000fd200078e00ff */
[C---:B------:R-:W-:Y:S02]  /*0b20*/  FSETP.NEU.AND P0, PT, R3.reuse, RZ, PT ;  /* 0x000000ff0300720b */ /* 0x040fe40003f0d000 */
[----:B------:R-:W-:-:S04]  /*0b30*/  LOP3.LUT R11, R3, 0x80000000, R11, 0x48, !PT ;  /* 0x80000000030b7812 */ /* 0x000fc800078e480b */
[----:B------:R-:W-:-:S07]  /*0b40*/  LOP3.LUT R19, R11, R19, RZ, 0xfc, !PT ;  /* 0x000000130b137212 */ /* 0x000fce00078efcff */
[----:B------:R-:W-:Y:S05]  /*0b50*/  @!P0 BRA `(.L_x_8) ;  /* 0x00000000007c8947 */ /* 0x000fea0003800000 */
[----:B------:R-:W-:Y:S01]  /*0b60*/  IMAD.MOV R3, RZ, RZ, -R12 ;  /* 0x000000ffff037224 */ /* 0x000fe200078e0a0c */
[----:B------:R-:W-:Y:S01]  /*0b70*/  DMUL.RP R18, R24, R18 ;  /* 0x0000001218127228 */ /* 0x000fe20000008000 */
[----:B------:R-:W-:-:S06]  /*0b80*/  IMAD.MOV.U32 R2, RZ, RZ, RZ ;  /* 0x000000ffff027224 */ /* 0x000fcc00078e00ff */
[----:B------:R-:W-:-:S03]  /*0b90*/  DFMA R2, R20, -R2, R24 ;  /* 0x800000021402722b */ /* 0x000fc60000000018 */
[----:B------:R-:W-:-:S03]  /*0ba0*/  LOP3.LUT R11, R19, R11, RZ, 0x3c, !PT ;  /* 0x0000000b130b7212 */ /* 0x000fc600078e3cff */
[----:B------:R-:W-:-:S04]  /*0bb0*/  IADD3 R2, PT, PT, -R12, -0x43300000, RZ ;  /* 0xbcd000000c027810 */ /* 0x000fc80007ffe1ff */
[----:B------:R-:W-:-:S04]  /*0bc0*/  FSETP.NEU.AND P0, PT, |R3|, R2, PT ;  /* 0x000000020300720b */ /* 0x000fc80003f0d200 */
[----:B------:R-:W-:Y:S02]  /*0bd0*/  FSEL R20, R18, R20, !P0 ;  /* 0x0000001412147208 */ /* 0x000fe40004000000 */
[----:B------:R-:W-:Y:S01]  /*0be0*/  FSEL R21, R11, R21, !P0 ;  /* 0x000000150b157208 */ /* 0x000fe20004000000 */
[----:B------:R-:W-:Y:S06]  /*0bf0*/  BRA `(.L_x_8) ;  /* 0x0000000000547947 */ /* 0x000fec0003800000 */
.L_x_7:
[----:B------:R-:W-:-:S14]  /*0c00*/  DSETP.NAN.AND P0, PT, R12, R12, PT ;  /* 0x0000000c0c00722a */ /* 0x000fdc0003f08000 */
[----:B------:R-:W-:Y:S05]  /*0c10*/  @P0 BRA `(.L_x_9) ;  /* 0x0000000000440947 */ /* 0x000fea0003800000 */
[----:B------:R-:W-:-:S14]  /*0c20*/  DSETP.NAN.AND P0, PT, R10, R10, PT ;  /* 0x0000000a0a00722a */ /* 0x000fdc0003f08000 */
[----:B------:R-:W-:Y:S05]  /*0c30*/  @P0 BRA `(.L_x_10) ;  /* 0x0000000000300947 */ /* 0x000fea0003800000 */
[----:B------:R-:W-:Y:S01]  /*0c40*/  ISETP.NE.AND P0, PT, R19, R26, PT ;  /* 0x0000001a1300720c */ /* 0x000fe20003f05270 */
[----:B------:R-:W-:Y:S02]  /*0c50*/  IMAD.MOV.U32 R20, RZ, RZ, 0x0 ;  /* 0x00000000ff147424 */ /* 0x000fe400078e00ff */
[----:B------:R-:W-:-:S10]  /*0c60*/  IMAD.MOV.U32 R21, RZ, RZ, -0x80000 ;  /* 0xfff80000ff157424 */ /* 0x000fd400078e00ff */
[----:B------:R-:W-:Y:S05]  /*0c70*/  @!P0 BRA `(.L_x_8) ;  /* 0x0000000000348947 */ /* 0x000fea0003800000 */
[----:B------:R-:W-:Y:S02]  /*0c80*/  ISETP.NE.AND P0, PT, R19, 0x7ff00000, PT ;  /* 0x7ff000001300780c */ /* 0x000fe40003f05270 */
[----:B------:R-:W-:Y:S02]  /*0c90*/  LOP3.LUT R21, R13, 0x80000000, R11, 0x48, !PT ;  /* 0x800000000d157812 */ /* 0x000fe400078e480b */
[----:B------:R-:W-:-:S13]  /*0ca0*/  ISETP.EQ.OR P0, PT, R26, RZ, !P0 ;  /* 0x000000ff1a00720c */ /* 0x000fda0004702670 */
[----:B------:R-:W-:Y:S02]  /*0cb0*/  @P0 LOP3.LUT R2, R21, 0x7ff00000, RZ, 0xfc, !PT ;  /* 0x7ff0000015020812 */ /* 0x000fe400078efcff */
[----:B------:R-:W-:Y:S01]  /*0cc0*/  @!P0 MOV R20, RZ ;  /* 0x000000ff00148202 */ /* 0x000fe20000000f00 */
[----:B------:R-:W-:Y:S02]  /*0cd0*/  @P0 IMAD.MOV.U32 R20, RZ, RZ, RZ ;  /* 0x000000ffff140224 */ /* 0x000fe400078e00ff */
[----:B------:R-:W-:Y:S01]  /*0ce0*/  @P0 IMAD.MOV.U32 R21, RZ, RZ, R2 ;  /* 0x000000ffff150224 */ /* 0x000fe200078e0002 */
[----:B------:R-:W-:Y:S06]  /*0cf0*/  BRA `(.L_x_8) ;  /* 0x0000000000147947 */ /* 0x000fec0003800000 */
.L_x_10:
[----:B------:R-:W-:Y:S01]  /*0d00*/  LOP3.LUT R21, R11, 0x80000, RZ, 0xfc, !PT ;  /* 0x000800000b157812 */ /* 0x000fe200078efcff */
[----:B------:R-:W-:Y:S01]  /*0d10*/  IMAD.MOV.U32 R20, RZ, RZ, R10 ;  /* 0x000000ffff147224 */ /* 0x000fe200078e000a */
[----:B------:R-:W-:Y:S06]  /*0d20*/  BRA `(.L_x_8) ;  /* 0x0000000000087947 */ /* 0x000fec0003800000 */
.L_x_9:
[----:B------:R-:W-:Y:S01]  /*0d30*/  LOP3.LUT R21, R13, 0x80000, RZ, 0xfc, !PT ;  /* 0x000800000d157812 */ /* 0x000fe200078efcff */
[----:B------:R-:W-:-:S07]  /*0d40*/  IMAD.MOV.U32 R20, RZ, RZ, R12 ;  /* 0x000000ffff147224 */ /* 0x000fce00078e000c */
.L_x_8:
[----:B------:R-:W-:Y:S05]  /*0d50*/  BSYNC.RECONVERGENT B1 ;  /* 0x0000000000017941 */ /* 0x000fea0003800200 */
.L_x_6:
[----:B------:R-:W-:Y:S02]  /*0d60*/  IMAD.MOV.U32 R17, RZ, RZ, 0x0 ;  /* 0x00000000ff117424 */ /* 0x000fe400078e00ff */
[----:B------:R-:W-:Y:S02]  /*0d70*/  IMAD.MOV.U32 R2, RZ, RZ, R20 ;  /* 0x000000ffff027224 */ /* 0x000fe400078e0014 */
[----:B------:R-:W-:Y:S01]  /*0d80*/  IMAD.MOV.U32 R3, RZ, RZ, R21 ;  /* 0x000000ffff037224 */ /* 0x000fe200078e0015 */
[----:B------:R-:W-:Y:S06]  /*0d90*/  RET.REL.NODEC R16 `(_Z16update_positionsidPdS_S_S_S_S_S_S_S_S_) ;  /* 0xfffffff010987950 */ /* 0x000fec0003c3ffff */
.L_x_11:
[----:B------:R-:W-:-:S00]  /*0da0*/  BRA `(.L_x_11) ;  /* 0xfffffffc00fc7947 */ /* 0x000fc0000383ffff */
[----:B------:R-:W-:-:S00]  /*0db0*/  NOP ;  /* 0x0000000000007918 */ /* 0x000fc00000000000 */
        /* <DEDUP_REMOVED lines=12> */
.L_x_65:


//--------------------- .text._Z14compute_forcesiPdS_S_S_S_S_S_ --------------------------
	.section	.text._Z14compute_forcesiPdS_S_S_S_S_S_,"ax",@progbits
	.align	128
        .global         _Z14compute_forcesiPdS_S_S_S_S_S_
        .type           _Z14compute_forcesiPdS_S_S_S_S_S_,@function
        .size           _Z14compute_forcesiPdS_S_S_S_S_S_,(.L_x_66 - _Z14compute_forcesiPdS_S_S_S_S_S_)
        .other          _Z14compute_forcesiPdS_S_S_S_S_S_,@"STO_CUDA_ENTRY STV_DEFAULT"
_Z14compute_forcesiPdS_S_S_S_S_S_:
.text._Z14compute_forcesiPdS_S_S_S_S_S_:
        /* <DEDUP_REMOVED lines=8> */
[----:B------:R-:W-:Y:S01]  /*0080*/  ISETP.GE.AND P0, PT, R5, 0x1, PT ;  /* 0x000000010500780c */ /* 0x000fe20003f06270 */
[----:B------:R-:W0:Y:S01]  /*0090*/  LDCU.64 UR14, c[0x0][0x358] ;  /* 0x00006b00ff0e77ac */ /* 0x000e220008000a00 */
[----:B------:R-:W-:Y:S01]  /*00a0*/  BSSY.RECONVERGENT B1, `(.L_x_12) ;  /* 0x000016c000017945 */ /* 0x000fe20003800200 */
[----:B------:R-:W-:Y:S01]  /*00b0*/  IMAD.MOV.U32 R4, RZ, RZ, RZ ;  /* 0x000000ffff047224 */ /* 0x000fe200078e00ff */
[----:B------:R-:W-:Y:S02]  /*00c0*/  CS2R R24, SRZ ;  /* 0x0000000000187805 */ /* 0x000fe4000001ff00 */
[----:B------:R-:W-:Y:S02]  /*00d0*/  CS2R R36, SRZ ;  /* 0x0000000000247805 */ /* 0x000fe4000001ff00 */
[----:B------:R-:W-:-:S05]  /*00e0*/  CS2R R22, SRZ ;  /* 0x0000000000167805 */ /* 0x000fca000001ff00 */
[----:B------:R-:W-:Y:S05]  /*00f0*/  @!P0 BRA `(.L_x_13) ;  /* 0x0000001400988947 */ /* 0x000fea0003800000 */
[----:B------:R-:W1:Y:S08]  /*0100*/  LDC.64 R6, c[0x0][0x3a0] ;  /* 0x0000e800ff067b82 */ /* 0x000e700000000a00 */
[----:B------:R-:W2:Y:S08]  /*0110*/  LDC.64 R30, c[0x0][0x388] ;  /* 0x0000e200ff1e7b82 */ /* 0x000eb00000000a00 */
[----:B------:R-:W3:Y:S08]  /*0120*/  LDC.64 R28, c[0x0][0x390] ;  /* 0x0000e400ff1c7b82 */ /* 0x000ef00000000a00 */
[----:B------:R-:W4:Y:S01]  /*0130*/  LDC.64 R26, c[0x0][0x398] ;  /* 0x0000e600ff1a7b82 */ /* 0x000f220000000a00 */
[----:B-1----:R-:W-:-:S06]  /*0140*/  IMAD.WIDE.U32 R6, R5, 0x8, R6 ;  /* 0x0000000805067825 */ /* 0x002fcc00078e0006 */
[----:B0-----:R-:W4:Y:S01]  /*0150*/  LDG.E.64 R6, desc[UR14][R6.64] ;  /* 0x0000000e06067981 */ /* 0x001f22000c1e1b00 */
[----:B--2---:R-:W-:-:S06]  /*0160*/  IMAD.WIDE.U32 R30, R5, 0x8, R30 ;  /* 0x00000008051e7825 */ /* 0x004fcc00078e001e */
[----:B------:R-:W5:Y:S01]  /*0170*/  LDG.E.64 R30, desc[UR14][R30.64] ;  /* 0x0000000e1e1e7981 */ /* 0x000f62000c1e1b00 */
[----:B---3--:R-:W-:-:S06]  /*0180*/  IMAD.WIDE.U32 R28, R5, 0x8, R28 ;  /* 0x00000008051c7825 */ /* 0x008fcc00078e001c */
[----:B------:R-:W5:Y:S01]  /*0190*/  LDG.E.64 R28, desc[UR14][R28.64] ;  /* 0x0000000e1c1c7981 */ /* 0x000f62000c1e1b00 */
[----:B----4-:R-:W-:-:S06]  /*01a0*/  IMAD.WIDE.U32 R26, R5, 0x8, R26 ;  /* 0x00000008051a7825 */ /* 0x010fcc00078e001a */
[----:B------:R-:W5:Y:S01]  /*01b0*/  LDG.E.64 R26, desc[UR14][R26.64] ;  /* 0x0000000e1a1a7981 */ /* 0x000f62000c1e1b00 */
[----:B------:R-:W-:-:S04]  /*01c0*/  VIMNMX R4, PT, PT, R5, UR16, PT ;  /* 0x0000001005047c48 */ /* 0x000fc8000bfe0100 */
[C---:B------:R-:W-:Y:S01]  /*01d0*/  ISETP.GE.AND P0, PT, R4.reuse, 0x4, PT ;  /* 0x000000040400780c */ /* 0x040fe20003f06270 */
[----:B------:R-:W-:Y:S01]  /*01e0*/  UMOV UR4, 0xf4deae16 ;  /* 0xf4deae1600047882 */ /* 0x000fe20000000000 */
[----:B------:R-:W-:Y:S01]  /*01f0*/  UMOV UR5, 0x3dd25868 ;  /* 0x3dd2586800057882 */ /* 0x000fe20000000000 */
[----:B------:R-:W-:Y:S01]  /*0200*/  BSSY.RECONVERGENT B2, `(.L_x_14) ;  /* 0x00000c6000027945 */ /* 0x000fe20003800200 */
[----:B------:R-:W-:Y:S01]  /*0210*/  IMAD.MOV.U32 R2, RZ, RZ, RZ ;  /* 0x000000ffff027224 */ /* 0x000fe200078e00ff */
[----:B------:R-:W-:Y:S02]  /*0220*/  CS2R R22, SRZ ;  /* 0x0000000000167805 */ /* 0x000fe4000001ff00 */
[----:B------:R-:W-:Y:S02]  /*0230*/  CS2R R36, SRZ ;  /* 0x0000000000247805 */ /* 0x000fe4000001ff00 */
[----:B------:R-:W-:Y:S02]  /*0240*/  CS2R R24, SRZ ;  /* 0x0000000000187805 */ /* 0x000fe4000001ff00 */
[----:B------:R-:W-:Y:S01]  /*0250*/  VIMNMX R4, PT, PT, R4, 0x1, !PT ;  /* 0x0000000104047848 */ /* 0x000fe20007fe0100 */
[----:B------:R-:W-:Y:S01]  /*0260*/  DMUL R20, R6, UR4 ;  /* 0x0000000406147c28 */ /* 0x000fe20008000000 */
[----:B------:R-:W-:Y:S10]  /*0270*/  @!P0 BRA `(.L_x_15) ;  /* 0x0000000800f88947 */ /* 0x000ff40003800000 */
[----:B------:R-:W0:Y:S01]  /*0280*/  LDCU.128 UR4, c[0x0][0x390] ;  /* 0x00007200ff0477ac */ /* 0x000e220008000c00 */
[----:B------:R-:W-:Y:S02]  /*0290*/  LOP3.LUT R0, R4, 0x7ffffffc, RZ, 0xc0, !PT ;  /* 0x7ffffffc04007812 */ /* 0x000fe400078ec0ff */
[----:B------:R-:W-:Y:S01]  /*02a0*/  CS2R R22, SRZ ;  /* 0x0000000000167805 */ /* 0x000fe2000001ff00 */
[----:B------:R-:W1:Y:S01]  /*02b0*/  LDCU.64 UR10, c[0x0][0x388] ;  /* 0x00007100ff0a77ac */ /* 0x000e620008000a00 */
[----:B------:R-:W-:Y:S01]  /*02c0*/  IADD3 R0, PT, PT, -R0, RZ, RZ ;  /* 0x000000ff00007210 */ /* 0x000fe20007ffe1ff */
[----:B------:R-:W2:Y:S01]  /*02d0*/  LDCU.64 UR12, c[0x0][0x3a0] ;  /* 0x00007400ff0c77ac */ /* 0x000ea20008000a00 */
[----:B0-----:R-:W-:Y:S02]  /*02e0*/  UIADD3 UR8, UP1, UPT, UR4, 0x10, URZ ;  /* 0x0000001004087890 */ /* 0x001fe4000ff3e0ff */
[----:B------:R-:W-:Y:S02]  /*02f0*/  UIADD3 UR6, UP2, UPT, UR6, 0x10, URZ ;  /* 0x0000001006067890 */ /* 0x000fe4000ff5e0ff */
[----:B------:R-:W-:-:S02]  /*0300*/  UIADD3.X UR9, UPT, UPT, URZ, UR5, URZ, UP1, !UPT ;  /* 0x00000005ff097290 */ /* 0x000fc40008ffe4ff */
[----:B-1----:R-:W-:Y:S01]  /*0310*/  UIADD3 UR10, UP0, UPT, UR10, 0x10, URZ ;  /* 0x000000100a0a7890 */ /* 0x002fe2000ff1e0ff */
[----:B------:R-:W-:Y:S01]  /*0320*/  IMAD.U32 R16, RZ, RZ, UR8 ;  /* 0x00000008ff107e24 */ /* 0x000fe2000f8e00ff */
[----:B--2---:R-:W-:Y:S01]  /*0330*/  UIADD3 UR4, UP1, UPT, UR12, 0x10, URZ ;  /* 0x000000100c047890 */ /* 0x004fe2000ff3e0ff */
[----:B------:R-:W-:Y:S01]  /*0340*/  MOV R14, UR6 ;  /* 0x00000006000e7c02 */ /* 0x000fe20008000f00 */
[----:B------:R-:W-:Y:S01]  /*0350*/  UIADD3.X UR7, UPT, UPT, URZ, UR7, URZ, UP2, !UPT ;  /* 0x00000007ff077290 */ /* 0x000fe200097fe4ff */
[----:B------:R-:W-:Y:S01]  /*0360*/  MOV R17, UR9 ;  /* 0x0000000900117c02 */ /* 0x000fe20008000f00 */
[----:B------:R-:W-:Y:S01]  /*0370*/  UIADD3.X UR11, UPT, UPT, URZ, UR11, URZ, UP0, !UPT ;  /* 0x0000000bff0b7290 */ /* 0x000fe200087fe4ff */
[----:B------:R-:W-:Y:S01]  /*0380*/  IMAD.U32 R18, RZ, RZ, UR10 ;  /* 0x0000000aff127e24 */ /* 0x000fe2000f8e00ff */
[----:B------:R-:W-:Y:S01]  /*0390*/  UIADD3.X UR5, UPT, UPT, URZ, UR13, URZ, UP1, !UPT ;  /* 0x0000000dff057290 */ /* 0x000fe20008ffe4ff */
[----:B------:R-:W-:Y:S02]  /*03a0*/  IMAD.U32 R12, RZ, RZ, UR4 ;  /* 0x00000004ff0c7e24 */ /* 0x000fe4000f8e00ff */
[----:B------:R-:W-:-:S02]  /*03b0*/  IMAD.U32 R15, RZ, RZ, UR7 ;  /* 0x00000007ff0f7e24 */ /* 0x000fc4000f8e00ff */
[----:B------:R-:W-:Y:S02]  /*03c0*/  IMAD.U32 R19, RZ, RZ, UR11 ;  /* 0x0000000bff137e24 */ /* 0x000fe4000f8e00ff */
[----:B------:R-:W-:-:S07]  /*03d0*/  IMAD.U32 R13, RZ, RZ, UR5 ;  /* 0x00000005ff0d7e24 */ /* 0x000fce000f8e00ff */
.L_x_24:
[----:B------:R-:W2:Y:S04]  /*03e0*/  LDG.E.64 R32, desc[UR14][R16.64+-0x10] ;  /* 0xfffff00e10207981 */ /* 0x000ea8000c1e1b00 */
[----:B------:R-:W3:Y:S04]  /*03f0*/  LDG.E.64 R34, desc[UR14][R18.64+-0x10] ;  /* 0xfffff00e12227981 */ /* 0x000ee8000c1e1b00 */
[----:B------:R-:W4:Y:S01]  /*0400*/  LDG.E.64 R38, desc[UR14][R14.64+-0x10] ;  /* 0xfffff00e0e267981 */ /* 0x000f22000c1e1b00 */
[----:B------:R-:W-:Y:S01]  /*0410*/  UMOV UR4, 0x9999999a ;  /* 0x9999999a00047882 */ /* 0x000fe20000000000 */
[----:B------:R-:W-:Y:S01]  /*0420*/  UMOV UR5, 0x3fb99999 ;  /* 0x3fb9999900057882 */ /* 0x000fe20000000000 */
[----:B------:R-:W-:Y:S01]  /*0430*/  IMAD.MOV.U32 R6, RZ, RZ, 0x0 ;  /* 0x00000000ff067424 */ /* 0x000fe200078e00ff */
[----:B------:R-:W-:Y:S01]  /*0440*/  BSSY.RECONVERGENT B3, `(.L_x_16) ;  /* 0x0000019000037945 */ /* 0x000fe20003800200 */
[----:B------:R-:W-:Y:S01]  /*0450*/  IMAD.MOV.U32 R7, RZ, RZ, 0x3fd80000 ;  /* 0x3fd80000ff077424 */ /* 0x000fe200078e00ff */
[----:B--2--5:R-:W-:-:S02]  /*0460*/  DADD R32, -R28, R32 ;  /* 0x000000001c207229 */ /* 0x024fc40000000120 */
[----:B---3--:R-:W-:-:S06]  /*0470*/  DADD R34, -R30, R34 ;  /* 0x000000001e227229 */ /* 0x008fcc0000000122 */
[----:B------:R-:W-:Y:S02]  /*0480*/  DMUL R2, R32, R32 ;  /* 0x0000002020027228 */ /* 0x000fe40000000000 */
[----:B----4-:R-:W-:-:S06]  /*0490*/  DADD R38, -R26, R38 ;  /* 0x000000001a267229 */ /* 0x010fcc0000000126 */
[----:B------:R-:W-:-:S08]  /*04a0*/  DFMA R2, R34, R34, R2 ;  /* 0x000000222202722b */ /* 0x000fd00000000002 */
[----:B------:R-:W-:-:S08]  /*04b0*/  DFMA R2, R38, R38, R2 ;  /* 0x000000262602722b */ /* 0x000fd00000000002 */
[----:B------:R-:W-:Y:S01]  /*04c0*/  DADD R40, R2, UR4 ;  /* 0x0000000402287e29 */ /* 0x000fe20008000000 */
[----:B------:R-:W-:-:S05]  /*04d0*/  MOV R2, RZ ;  /* 0x000000ff00027202 */ /* 0x000fca0000000f00 */
[----:B------:R-:W0:Y:S04]  /*04e0*/  MUFU.RSQ64H R3, R41 ;  /* 0x0000002900037308 */ /* 0x000e280000001c00 */
[----:B------:R-:W-:-:S04]  /*04f0*/  IADD3 R10, PT, PT, R41, -0x100000, RZ ;  /* 0xfff00000290a7810 */ /* 0x000fc80007ffe0ff */
[----:B------:R-:W-:Y:S01]  /*0500*/  ISETP.GE.U32.AND P0, PT, R10, 0x7fe00000, PT ;  /* 0x7fe000000a00780c */ /* 0x000fe20003f06070 */
[----:B0-----:R-:W-:-:S08]  /*0510*/  DMUL R8, R2, R2 ;  /* 0x0000000202087228 */ /* 0x001fd00000000000 */
[----:B------:R-:W-:-:S08]  /*0520*/  DFMA R8, R40, -R8, 1 ;  /* 0x3ff000002808742b */ /* 0x000fd00000000808 */
[----:B------:R-:W-:Y:S02]  /*0530*/  DFMA R6, R8, R6, 0.5 ;  /* 0x3fe000000806742b */ /* 0x000fe40000000006 */
[----:B------:R-:W-:-:S08]  /*0540*/  DMUL R8, R2, R8 ;  /* 0x0000000802087228 */ /* 0x000fd00000000000 */
[----:B------:R-:W-:Y:S01]  /*0550*/  DFMA R6, R6, R8, R2 ;  /* 0x000000080606722b */ /* 0x000fe20000000002 */
[----:B------:R-:W-:Y:S01]  /*0560*/  LOP3.LUT R2, R4, 0x7ffffffc, RZ, 0xc0, !PT ;  /* 0x7ffffffc04027812 */ /* 0x000fe200078ec0ff */
[----:B------:R-:W-:Y:S09]  /*0570*/  @!P0 BRA `(.L_x_17) ;  /* 0x0000000000148947 */ /* 0x000ff20003800000 */
[----:B------:R-:W-:Y:S01]  /*0580*/  IMAD.MOV.U32 R3, RZ, RZ, R41 ;  /* 0x000000ffff037224 */ /* 0x000fe200078e0029 */
[----:B------:R-:W-:-:S07]  /*0590*/  MOV R42, 0x5b0 ;  /* 0x000005b0002a7802 */ /* 0x000fce0000000f00 */
[----:B------:R-:W-:Y:S05]  /*05a0*/  CALL.REL.NOINC `($__internal_1_$__cuda_sm20_drsqrt_f64_slowpath_v2) ;  /* 0x0000002c00307944 */ /* 0x000fea0003c00000 */
[----:B------:R-:W-:Y:S01]  /*05b0*/  IMAD.MOV.U32 R6, RZ, RZ, R40 ;  /* 0x000000ffff067224 */ /* 0x000fe200078e0028 */
[----:B------:R-:W-:-:S07]  /*05c0*/  MOV R7, R3 ;  /* 0x0000000300077202 */ /* 0x000fce0000000f00 */
.L_x_17:
[----:B------:R-:W-:Y:S05]  /*05d0*/  BSYNC.RECONVERGENT B3 ;  /* 0x0000000000037941 */ /* 0x000fea0003800200 */
.L_x_16:
[----:B------:R-:W2:Y:S04]  /*05e0*/  LDG.E.64 R42, desc[UR14][R12.64+-0x10] ;  /* 0xfffff00e0c2a7981 */ /* 0x000ea8000c1e1b00 */
[----:B------:R-:W3:Y:S01]  /*05f0*/  LDG.E.64 R8, desc[UR14][R16.64+-0x8] ;  /* 0xfffff80e10087981 */ /* 0x000ee2000c1e1b00 */
[----:B------:R-:W-:-:S03]  /*0600*/  DMUL R40, R6, R6 ;  /* 0x0000000606287228 */ /* 0x000fc60000000000 */
[----:B------:R-:W4:Y:S05]  /*0610*/  LDG.E.64 R10, desc[UR14][R18.64+-0x8] ;  /* 0xfffff80e120a7981 */ /* 0x000f2a000c1e1b00 */
[----:B------:R-:W-:Y:S01]  /*0620*/  DMUL R40, R40, R6 ;  /* 0x0000000628287228 */ /* 0x000fe20000000000 */
[----:B------:R-:W5:Y:S01]  /*0630*/  LDG.E.64 R6, desc[UR14][R14.64+-0x8] ;  /* 0xfffff80e0e067981 */ /* 0x000f62000c1e1b00 */
[----:B------:R-:W-:Y:S01]  /*0640*/  UMOV UR4, 0x9999999a ;  /* 0x9999999a00047882 */ /* 0x000fe20000000000 */
[----:B------:R-:W-:Y:S01]  /*0650*/  UMOV UR5, 0x3fb99999 ;  /* 0x3fb9999900057882 */ /* 0x000fe20000000000 */
[----:B------:R-:W-:Y:S01]  /*0660*/  BSSY.RECONVERGENT B3, `(.L_x_18) ;  /* 0x000001e000037945 */ /* 0x000fe20003800200 */
[----:B--2---:R-:W-:-:S02]  /*0670*/  DMUL R42, R20, R42 ;  /* 0x0000002a142a7228 */ /* 0x004fc40000000000 */
[----:B---3--:R-:W-:-:S06]  /*0680*/  DADD R8, -R28, R8 ;  /* 0x000000001c087229 */ /* 0x008fcc0000000108 */
[----:B------:R-:W-:Y:S02]  /*0690*/  DMUL R42, R40, R42 ;  /* 0x0000002a282a7228 */ /* 0x000fe40000000000 */
[----:B----4-:R-:W-:Y:S02]  /*06a0*/  DADD R10, -R30, R10 ;  /* 0x000000001e0a7229 */ /* 0x010fe4000000010a */
[----:B------:R-:W-:Y:S02]  /*06b0*/  DMUL R40, R8, R8 ;  /* 0x0000000808287228 */ /* 0x000fe40000000000 */
[----:B-----5:R-:W-:Y:S02]  /*06c0*/  DADD R6, -R26, R6 ;  /* 0x000000001a067229 */ /* 0x020fe40000000106 */
[----:B------:R-:W-:Y:S01]  /*06d0*/  DFMA R24, R34, R42, R24 ;  /* 0x0000002a2218722b */ /* 0x000fe20000000018 */
[----:B------:R-:W-:-:S03]  /*06e0*/  IMAD.MOV.U32 R34, RZ, RZ, RZ ;  /* 0x000000ffff227224 */ /* 0x000fc600078e00ff */
[----:B------:R-:W-:Y:S02]  /*06f0*/  DFMA R40, R10, R10, R40 ;  /* 0x0000000a0a28722b */ /* 0x000fe40000000028 */
[-C--:B------:R-:W-:Y:S02]  /*0700*/  DFMA R36, R32, R42.reuse, R36 ;  /* 0x0000002a2024722b */ /* 0x080fe40000000024 */
[----:B------:R-:W-:Y:S01]  /*0710*/  DFMA R38, R38, R42, R22 ;  /* 0x0000002a2626722b */ /* 0x000fe20000000016 */
[----:B------:R-:W-:Y:S01]  /*0720*/  IMAD.MOV.U32 R22, RZ, RZ, 0x0 ;  /* 0x00000000ff167424 */ /* 0x000fe200078e00ff */
[----:B------:R-:W-:Y:S02]  /*0730*/  MOV R23, 0x3fd80000 ;  /* 0x3fd8000000177802 */ /* 0x000fe40000000f00 */
[----:B------:R-:W-:-:S08]  /*0740*/  DFMA R40, R6, R6, R40 ;  /* 0x000000060628722b */ /* 0x000fd00000000028 */
[----:B------:R-:W-:-:S06]  /*0750*/  DADD R40, R40, UR4 ;  /* 0x0000000428287e29 */ /* 0x000fcc0008000000 */
[----:B------:R-:W0:Y:S04]  /*0760*/  MUFU.RSQ64H R35, R41 ;  /* 0x0000002900237308 */ /* 0x000e280000001c00 */
[----:B------:R-:W-:-:S05]  /*0770*/  VIADD R3, R41, 0xfff00000 ;  /* 0xfff0000029037836 */ /* 0x000fca0000000000 */
[----:B------:R-:W-:Y:S01]  /*0780*/  ISETP.GE.U32.AND P0, PT, R3, 0x7fe00000, PT ;  /* 0x7fe000000300780c */ /* 0x000fe20003f06070 */
[----:B0-----:R-:W-:-:S08]  /*0790*/  DMUL R32, R34, R34 ;  /* 0x0000002222207228 */ /* 0x001fd00000000000 */
[----:B------:R-:W-:-:S08]  /*07a0*/  DFMA R32, R40, -R32, 1 ;  /* 0x3ff000002820742b */ /* 0x000fd00000000820 */
[----:B------:R-:W-:Y:S02]  /*07b0*/  DFMA R22, R32, R22, 0.5 ;  /* 0x3fe000002016742b */ /* 0x000fe40000000016 */
[----:B------:R-:W-:-:S08]  /*07c0*/  DMUL R32, R34, R32 ;  /* 0x0000002022207228 */ /* 0x000fd00000000000 */
[----:B------:R-:W-:Y:S01]  /*07d0*/  DFMA R22, R22, R32, R34 ;  /* 0x000000201616722b */ /* 0x000fe20000000022 */
[----:B------:R-:W-:Y:S10]  /*07e0*/  @!P0 BRA `(.L_x_19) ;  /* 0x0000000000148947 */ /* 0x000ff40003800000 */
[----:B------:R-:W-:Y:S01]  /*07f0*/  IMAD.MOV.U32 R3, RZ, RZ, R41 ;  /* 0x000000ffff037224 */ /* 0x000fe200078e0029 */
[----:B------:R-:W-:-:S07]  /*0800*/  MOV R42, 0x820 ;  /* 0x00000820002a7802 */ /* 0x000fce0000000f00 */
[----:B------:R-:W-:Y:S05]  /*0810*/  CALL.REL.NOINC `($__internal_1_$__cuda_sm20_drsqrt_f64_slowpath_v2) ;  /* 0x0000002800947944 */ /* 0x000fea0003c00000 */
[----:B------:R-:W-:Y:S01]  /*0820*/  MOV R22, R40 ;  /* 0x0000002800167202 */ /* 0x000fe20000000f00 */
[----:B------:R-:W-:-:S07]  /*0830*/  IMAD.MOV.U32 R23, RZ, RZ, R3 ;  /* 0x000000ffff177224 */ /* 0x000fce00078e0003 */
.L_x_19:
[----:B------:R-:W-:Y:S05]  /*0840*/  BSYNC.RECONVERGENT B3 ;  /* 0x0000000000037941 */ /* 0x000fea0003800200 */
.L_x_18:
        /* <DEDUP_REMOVED lines=20> */
[----:B------:R-:W-:Y:S01]  /*0990*/  MOV R6, 0x0 ;  /* 0x0000000000067802 */ /* 0x000fe20000000f00 */
[----:B------:R-:W-:Y:S02]  /*09a0*/  IMAD.MOV.U32 R7, RZ, RZ, 0x3fd80000 ;  /* 0x3fd80000ff077424 */ /* 0x000fe400078e00ff */
        /* <DEDUP_REMOVED lines=11> */
[----:B------:R-:W-:Y:S02]  /*0a60*/  MOV R3, R41 ;  /* 0x0000002900037202 */ /* 0x000fe40000000f00 */
[----:B------:R-:W-:-:S07]  /*0a70*/  MOV R42, 0xa90 ;  /* 0x00000a90002a7802 */ /* 0x000fce0000000f00 */
[----:B------:R-:W-:Y:S05]  /*0a80*/  CALL.REL.NOINC `($__internal_1_$__cuda_sm20_drsqrt_f64_slowpath_v2) ;  /* 0x0000002400f87944 */ /* 0x000fea0003c00000 */
[----:B------:R-:W-:Y:S02]  /*0a90*/  IMAD.MOV.U32 R6, RZ, RZ, R40 ;  /* 0x000000ffff067224 */ /* 0x000fe400078e0028 */
[----:B------:R-:W-:-:S07]  /*0aa0*/  IMAD.MOV.U32 R7, RZ, RZ, R3 ;  /* 0x000000ffff077224 */ /* 0x000fce00078e0003 */
.L_x_21:
[----:B------:R-:W-:Y:S05]  /*0ab0*/  BSYNC.RECONVERGENT B3 ;  /* 0x0000000000037941 */ /* 0x000fea0003800200 */
.L_x_20:
        /* <DEDUP_REMOVED lines=16> */
[----:B------:R-:W-:-:S03]  /*0bc0*/  MOV R34, RZ ;  /* 0x000000ff00227202 */ /* 0x000fc60000000f00 */
[----:B------:R-:W-:Y:S02]  /*0bd0*/  DFMA R40, R10, R10, R40 ;  /* 0x0000000a0a28722b */ /* 0x000fe40000000028 */
[-C--:B------:R-:W-:Y:S02]  /*0be0*/  DFMA R36, R32, R42.reuse, R36 ;  /* 0x0000002a2024722b */ /* 0x080fe40000000024 */
[----:B------:R-:W-:-:S04]  /*0bf0*/  DFMA R22, R22, R42, R38 ;  /* 0x0000002a1616722b */ /* 0x000fc80000000026 */
[----:B------:R-:W-:-:S08]  /*0c00*/  DFMA R40, R6, R6, R40 ;  /* 0x000000060628722b */ /* 0x000fd00000000028 */
[----:B------:R-:W-:-:S06]  /*0c10*/  DADD R40, R40, UR4 ;  /* 0x0000000428287e29 */ /* 0x000fcc0008000000 */
[----:B------:R-:W0:Y:S04]  /*0c20*/  MUFU.RSQ64H R35, R41 ;  /* 0x0000002900237308 */ /* 0x000e280000001c00 */
[----:B------:R-:W-:-:S04]  /*0c30*/  IADD3 R3, PT, PT, R41, -0x100000, RZ ;  /* 0xfff0000029037810 */ /* 0x000fc80007ffe0ff */
[----:B------:R-:W-:Y:S01]  /*0c40*/  ISETP.GE.U32.AND P0, PT, R3, 0x7fe00000, PT ;  /* 0x7fe000000300780c */ /* 0x000fe20003f06070 */
[----:B0-----:R-:W-:-:S08]  /*0c50*/  DMUL R32, R34, R34 ;  /* 0x0000002222207228 */ /* 0x001fd00000000000 */
[----:B------:R-:W-:Y:S01]  /*0c60*/  DFMA R38, R40, -R32, 1 ;  /* 0x3ff000002826742b */ /* 0x000fe20000000820 */
[----:B------:R-:W-:Y:S02]  /*0c70*/  IMAD.MOV.U32 R32, RZ, RZ, 0x0 ;  /* 0x00000000ff207424 */ /* 0x000fe400078e00ff */
[----:B------:R-:W-:-:S06]  /*0c80*/  IMAD.MOV.U32 R33, RZ, RZ, 0x3fd80000 ;  /* 0x3fd80000ff217424 */ /* 0x000fcc00078e00ff */
[----:B------:R-:W-:Y:S02]  /*0c90*/  DFMA R32, R38, R32, 0.5 ;  /* 0x3fe000002620742b */ /* 0x000fe40000000020 */
[----:B------:R-:W-:-:S08]  /*0ca0*/  DMUL R38, R34, R38 ;  /* 0x0000002622267228 */ /* 0x000fd00000000000 */
[----:B------:R-:W-:Y:S01]  /*0cb0*/  DFMA R32, R32, R38, R34 ;  /* 0x000000262020722b */ /* 0x000fe20000000022 */
[----:B------:R-:W-:Y:S10]  /*0cc0*/  @!P0 BRA `(.L_x_23) ;  /* 0x0000000000148947 */ /* 0x000ff40003800000 */
[----:B------:R-:W-:Y:S01]  /*0cd0*/  IMAD.MOV.U32 R3, RZ, RZ, R41 ;  /* 0x000000ffff037224 */ /* 0x000fe200078e0029 */
[----:B------:R-:W-:-:S07]  /*0ce0*/  MOV R42, 0xd00 ;  /* 0x00000d00002a7802 */ /* 0x000fce0000000f00 */
[----:B------:R-:W-:Y:S05]  /*0cf0*/  CALL.REL.NOINC `($__internal_1_$__cuda_sm20_drsqrt_f64_slowpath_v2) ;  /* 0x00000024005c7944 */ /* 0x000fea0003c00000 */
[----:B------:R-:W-:Y:S01]  /*0d00*/  IMAD.MOV.U32 R32, RZ, RZ, R40 ;  /* 0x000000ffff207224 */ /* 0x000fe200078e0028 */
[----:B------:R-:W-:-:S07]  /*0d10*/  MOV R33, R3 ;  /* 0x0000000300217202 */ /* 0x000fce0000000f00 */
.L_x_23:
[----:B------:R-:W-:Y:S05]  /*0d20*/  BSYNC.RECONVERGENT B3 ;  /* 0x0000000000037941 */ /* 0x000fea0003800200 */
.L_x_22:
[----:B------:R0:W2:Y:S01]  /*0d30*/  LDG.E.64 R38, desc[UR14][R12.64+0x8] ;  /* 0x0000080e0c267981 */ /* 0x0000a2000c1e1b00 */
[-C--:B------:R-:W-:Y:S01]  /*0d40*/  DMUL R34, R32, R32.reuse ;  /* 0x0000002020227228 */ /* 0x080fe20000000000 */
[----:B------:R-:W-:Y:S01]  /*0d50*/  VIADD R0, R0, 0x4 ;  /* 0x0000000400007836 */ /* 0x000fe20000000000 */
[----:B------:R-:W-:Y:S02]  /*0d60*/  IADD3 R18, P1, PT, R18, 0x20, RZ ;  /* 0x0000002012127810 */ /* 0x000fe40007f3e0ff */
[----:B------:R-:W-:Y:S02]  /*0d70*/  IADD3 R14, P3, PT, R14, 0x20, RZ ;  /* 0x000000200e0e7810 */ /* 0x000fe40007f7e0ff */
[----:B------:R-:W-:Y:S01]  /*0d80*/  ISETP.NE.AND P0, PT, R0, RZ, PT ;  /* 0x000000ff0000720c */ /* 0x000fe20003f05270 */
[----:B------:R-:W-:Y:S01]  /*0d90*/  IMAD.X R19, RZ, RZ, R19, P1 ;  /* 0x000000ffff137224 */ /* 0x000fe200008e0613 */
[----:B------:R-:W-:Y:S01]  /*0da0*/  DMUL R32, R34, R32 ;  /* 0x0000002022207228 */ /* 0x000fe20000000000 */
[----:B0-----:R-:W-:Y:S01]  /*0db0*/  IADD3 R12, P4, PT, R12, 0x20, RZ ;  /* 0x000000200c0c7810 */ /* 0x001fe20007f9e0ff */
[----:B------:R-:W-:Y:S01]  /*0dc0*/  IMAD.X R15, RZ, RZ, R15, P3 ;  /* 0x000000ffff0f7224 */ /* 0x000fe200018e060f */
[----:B------:R-:W-:-:S03]  /*0dd0*/  IADD3 R16, P2, PT, R16, 0x20, RZ ;  /* 0x0000002010107810 */ /* 0x000fc60007f5e0ff */
[----:B------:R-:W-:Y:S01]  /*0de0*/  IMAD.X R13, RZ, RZ, R13, P4 ;  /* 0x000000ffff0d7224 */ /* 0x000fe200020e060d */
[----:B------:R-:W-:Y:S01]  /*0df0*/  IADD3.X R17, PT, PT, RZ, R17, RZ, P2, !PT ;  /* 0x00000011ff117210 */ /* 0x000fe200017fe4ff */
[----:B--2---:R-:W-:-:S08]  /*0e00*/  DMUL R38, R20, R38 ;  /* 0x0000002614267228 */ /* 0x004fd00000000000 */
[----:B------:R-:W-:-:S08]  /*0e10*/  DMUL R32, R32, R38 ;  /* 0x0000002620207228 */ /* 0x000fd00000000000 */
[-C--:B------:R-:W-:Y:S02]  /*0e20*/  DFMA R24, R10, R32.reuse, R24 ;  /* 0x000000200a18722b */ /* 0x080fe40000000018 */
[-C--:B------:R-:W-:Y:S02]  /*0e30*/  DFMA R36, R8, R32.reuse, R36 ;  /* 0x000000200824722b */ /* 0x080fe40000000024 */
[----:B------:R-:W-:Y:S01]  /*0e40*/  DFMA R22, R6, R32, R22 ;  /* 0x000000200616722b */ /* 0x000fe20000000016 */
[----:B------:R-:W-:Y:S10]  /*0e50*/  @P0 BRA `(.L_x_24) ;  /* 0xfffffff400600947 */ /* 0x000ff4000383ffff */
.L_x_15:
[----:B------:R-:W-:Y:S05]  /*0e60*/  BSYNC.RECONVERGENT B2 ;  /* 0x0000000000027941 */ /* 0x000fea0003800200 */
.L_x_14:
[----:B------:R-:W-:-:S13]  /*0e70*/  LOP3.LUT P0, R0, R4, 0x3, RZ, 0xc0, !PT ;  /* 0x0000000304007812 */ /* 0x000fda000780c0ff */
[----:B------:R-:W-:Y:S05]  /*0e80*/  @!P0 BRA `(.L_x_13) ;  /* 0x0000000800348947 */ /* 0x000fea0003800000 */
[----:B------:R-:W-:Y:S01]  /*0e90*/  ISETP.NE.AND P0, PT, R0, 0x1, PT ;  /* 0x000000010000780c */ /* 0x000fe20003f05270 */
[----:B------:R-:W-:-:S12]  /*0ea0*/  BSSY.RECONVERGENT B2, `(.L_x_25) ;  /* 0x0000059000027945 */ /* 0x000fd80003800200 */
[----:B------:R-:W-:Y:S05]  /*0eb0*/  @!P0 BRA `(.L_x_26) ;  /* 0x00000004005c8947 */ /* 0x000fea0003800000 */
[----:B------:R-:W0:Y:S08]  /*0ec0*/  LDC.64 R34, c[0x0][0x390] ;  /* 0x0000e400ff227b82 */ /* 0x000e300000000a00 */
[----:B------:R-:W1:Y:S08]  /*0ed0*/  LDC.64 R38, c[0x0][0x388] ;  /* 0x0000e200ff267b82 */ /* 0x000e700000000a00 */
[----:B------:R-:W2:Y:S01]  /*0ee0*/  LDC.64 R32, c[0x0][0x398] ;  /* 0x0000e600ff207b82 */ /* 0x000ea20000000a00 */
[----:B0-----:R-:W-:-:S05]  /*0ef0*/  IMAD.WIDE.U32 R34, R2, 0x8, R34 ;  /* 0x0000000802227825 */ /* 0x001fca00078e0022 */
[----:B------:R-:W3:Y:S01]  /*0f00*/  LDG.E.64 R16, desc[UR14][R34.64] ;  /* 0x0000000e22107981 */ /* 0x000ee2000c1e1b00 */
[----:B-1----:R-:W-:-:S05]  /*0f10*/  IMAD.WIDE.U32 R38, R2, 0x8, R38 ;  /* 0x0000000802267825 */ /* 0x002fca00078e0026 */
[----:B------:R-:W4:Y:S01]  /*0f20*/  LDG.E.64 R18, desc[UR14][R38.64] ;  /* 0x0000000e26127981 */ /* 0x000f22000c1e1b00 */
[----:B--2---:R-:W-:-:S05]  /*0f30*/  IMAD.WIDE.U32 R32, R2, 0x8, R32 ;  /* 0x0000000802207825 */ /* 0x004fca00078e0020 */
[----:B------:R-:W2:Y:S01]  /*0f40*/  LDG.E.64 R14, desc[UR14][R32.64] ;  /* 0x0000000e200e7981 */ /* 0x000ea2000c1e1b00 */
[----:B------:R-:W-:Y:S01]  /*0f50*/  UMOV UR4, 0x9999999a ;  /* 0x9999999a00047882 */ /* 0x000fe20000000000 */
[----:B------:R-:W-:Y:S01]  /*0f60*/  UMOV UR5, 0x3fb99999 ;  /* 0x3fb9999900057882 */ /* 0x000fe20000000000 */
[----:B------:R-:W-:Y:S01]  /*0f70*/  MOV R42, RZ ;  /* 0x000000ff002a7202 */ /* 0x000fe20000000f00 */
[----:B------:R-:W-:Y:S01]  /*0f80*/  IMAD.MOV.U32 R8, RZ, RZ, 0x0 ;  /* 0x00000000ff087424 */ /* 0x000fe200078e00ff */
[----:B------:R-:W-:Y:S01]  /*0f90*/  BSSY.RECONVERGENT B3, `(.L_x_27) ;  /* 0x0000017000037945 */ /* 0x000fe20003800200 */
[----:B------:R-:W-:Y:S01]  /*0fa0*/  IMAD.MOV.U32 R9, RZ, RZ, 0x3fd80000 ;  /* 0x3fd80000ff097424 */ /* 0x000fe200078e00ff */
[----:B---3-5:R-:W-:Y:S02]  /*0fb0*/  DADD R16, -R28, R16 ;  /* 0x000000001c107229 */ /* 0x028fe40000000110 */
[----:B----4-:R-:W-:-:S06]  /*0fc0*/  DADD R18, -R30, R18 ;  /* 0x000000001e127229 */ /* 0x010fcc0000000112 */
[----:B------:R-:W-:Y:S02]  /*0fd0*/  DMUL R6, R16, R16 ;  /* 0x0000001010067228 */ /* 0x000fe40000000000 */
[----:B--2---:R-:W-:-:S06]  /*0fe0*/  DADD R14, -R26, R14 ;  /* 0x000000001a0e7229 */ /* 0x004fcc000000010e */
[----:B------:R-:W-:-:S08]  /*0ff0*/  DFMA R6, R18, R18, R6 ;  /* 0x000000121206722b */ /* 0x000fd00000000006 */
[----:B------:R-:W-:-:S08]  /*1000*/  DFMA R6, R14, R14, R6 ;  /* 0x0000000e0e06722b */ /* 0x000fd00000000006 */
[----:B------:R-:W-:-:S06]  /*1010*/  DADD R40, R6, UR4 ;  /* 0x0000000406287e29 */ /* 0x000fcc0008000000 */
        /* <DEDUP_REMOVED lines=14> */
.L_x_28:
[----:B------:R-:W-:Y:S05]  /*1100*/  BSYNC.RECONVERGENT B3 ;  /* 0x0000000000037941 */ /* 0x000fea0003800200 */
.L_x_27:
[----:B------:R0:W2:Y:S01]  /*1110*/  LDG.E.64 R8, desc[UR14][R34.64+0x8] ;  /* 0x0000080e22087981 */ /* 0x0000a2000c1e1b00 */
[----:B------:R-:W1:Y:S03]  /*1120*/  LDC.64 R12, c[0x0][0x3a0] ;  /* 0x0000e800ff0c7b82 */ /* 0x000e660000000a00 */
[----:B------:R-:W3:Y:S04]  /*1130*/  LDG.E.64 R10, desc[UR14][R38.64+0x8] ;  /* 0x0000080e260a7981 */ /* 0x000ee8000c1e1b00 */
[----:B------:R4:W5:Y:S01]  /*1140*/  LDG.E.64 R6, desc[UR14][R32.64+0x8] ;  /* 0x0000080e20067981 */ /* 0x000962000c1e1b00 */
[----:B-1----:R-:W-:-:S05]  /*1150*/  IMAD.WIDE.U32 R12, R2, 0x8, R12 ;  /* 0x00000008020c7825 */ /* 0x002fca00078e000c */
[----:B------:R-:W5:Y:S01]  /*1160*/  LDG.E.64 R44, desc[UR14][R12.64] ;  /* 0x0000000e0c2c7981 */ /* 0x000f62000c1e1b00 */
[----:B------:R-:W-:Y:S01]  /*1170*/  UMOV UR4, 0x9999999a ;  /* 0x9999999a00047882 */ /* 0x000fe20000000000 */
[----:B------:R-:W-:Y:S01]  /*1180*/  UMOV UR5, 0x3fb99999 ;  /* 0x3fb9999900057882 */ /* 0x000fe20000000000 */
[-C--:B0-----:R-:W-:Y:S01]  /*1190*/  DMUL R34, R42, R42.reuse ;  /* 0x0000002a2a227228 */ /* 0x081fe20000000000 */
[----:B----4-:R-:W-:Y:S01]  /*11a0*/  IMAD.MOV.U32 R32, RZ, RZ, RZ ;  /* 0x000000ffff207224 */ /* 0x010fe200078e00ff */
[----:B------:R-:W-:Y:S01]  /*11b0*/  MOV R39, 0x3fd80000 ;  /* 0x3fd8000000277802 */ /* 0x000fe20000000f00 */
[----:B------:R-:W-:Y:S01]  /*11c0*/  IMAD.MOV.U32 R38, RZ, RZ, 0x0 ;  /* 0x00000000ff267424 */ /* 0x000fe200078e00ff */
[----:B------:R-:W-:Y:S04]  /*11d0*/  BSSY.RECONVERGENT B3, `(.L_x_29) ;  /* 0x000001c000037945 */ /* 0x000fe80003800200 */
[----:B------:R-:W-:-:S02]  /*11e0*/  DMUL R34, R34, R42 ;  /* 0x0000002a22227228 */ /* 0x000fc40000000000 */
[----:B--2---:R-:W-:Y:S02]  /*11f0*/  DADD R8, -R28, R8 ;  /* 0x000000001c087229 */ /* 0x004fe40000000108 */
[----:B---3--:R-:W-:-:S06]  /*1200*/  DADD R10, -R30, R10 ;  /* 0x000000001e0a7229 */ /* 0x008fcc000000010a */
[----:B------:R-:W-:Y:S02]  /*1210*/  DMUL R40, R8, R8 ;  /* 0x0000000808287228 */ /* 0x000fe40000000000 */
[----:B-----5:R-:W-:-:S06]  /*1220*/  DADD R6, -R26, R6 ;  /* 0x000000001a067229 */ /* 0x020fcc0000000106 */
[----:B------:R-:W-:-:S08]  /*1230*/  DFMA R40, R10, R10, R40 ;  /* 0x0000000a0a28722b */ /* 0x000fd00000000028 */
[----:B------:R-:W-:Y:S02]  /*1240*/  DFMA R40, R6, R6, R40 ;  /* 0x000000060628722b */ /* 0x000fe40000000028 */
[----:B------:R-:W-:-:S06]  /*1250*/  DMUL R44, R20, R44 ;  /* 0x0000002c142c7228 */ /* 0x000fcc0000000000 */
[----:B------:R-:W-:-:S06]  /*1260*/  DADD R40, R40, UR4 ;  /* 0x0000000428287e29 */ /* 0x000fcc0008000000 */
[----:B------:R-:W0:Y:S01]  /*1270*/  MUFU.RSQ64H R33, R41 ;  /* 0x0000002900217308 */ /* 0x000e220000001c00 */
[----:B------:R-:W-:-:S03]  /*1280*/  DMUL R34, R34, R44 ;  /* 0x0000002c22227228 */ /* 0x000fc60000000000 */
[----:B------:R-:W-:-:S05]  /*1290*/  VIADD R0, R41, 0xfff00000 ;  /* 0xfff0000029007836 */ /* 0x000fca0000000000 */
[----:B------:R-:W-:Y:S01]  /*12a0*/  ISETP.GE.U32.AND P0, PT, R0, 0x7fe00000, PT ;  /* 0x7fe000000000780c */ /* 0x000fe20003f06070 */
[-C--:B------:R-:W-:Y:S02]  /*12b0*/  DFMA R24, R18, R34.reuse, R24 ;  /* 0x000000221218722b */ /* 0x080fe40000000018 */
[-C--:B------:R-:W-:Y:S02]  /*12c0*/  DFMA R36, R16, R34.reuse, R36 ;  /* 0x000000221024722b */ /* 0x080fe40000000024 */
[----:B------:R-:W-:Y:S02]  /*12d0*/  DFMA R22, R14, R34, R22 ;  /* 0x000000220e16722b */ /* 0x000fe40000000016 */
        /* <DEDUP_REMOVED lines=11> */
.L_x_30:
[----:B------:R-:W-:Y:S05]  /*1390*/  BSYNC.RECONVERGENT B3 ;  /* 0x0000000000037941 */ /* 0x000fea0003800200 */
.L_x_29:
[----:B------:R-:W2:Y:S01]  /*13a0*/  LDG.E.64 R12, desc[UR14][R12.64+0x8] ;  /* 0x0000080e0c0c7981 */ /* 0x000ea2000c1e1b00 */
[----:B------:R-:W-:Y:S01]  /*13b0*/  DMUL R14, R32, R32 ;  /* 0x00000020200e7228 */ /* 0x000fe20000000000 */
[----:B------:R-:W-:-:S07]  /*13c0*/  VIADD R2, R2, 0x2 ;  /* 0x0000000202027836 */ /* 0x000fce0000000000 */
[----:B------:R-:W-:Y:S02]  /*13d0*/  DMUL R14, R14, R32 ;  /* 0x000000200e0e7228 */ /* 0x000fe40000000000 */
[----:B--2---:R-:W-:-:S08]  /*13e0*/  DMUL R16, R20, R12 ;  /* 0x0000000c14107228 */ /* 0x004fd00000000000 */
[----:B------:R-:W-:-:S08]  /*13f0*/  DMUL R14, R14, R16 ;  /* 0x000000100e0e7228 */ /* 0x000fd00000000000 */
[-C--:B------:R-:W-:Y:S02]  /*1400*/  DFMA R24, R10, R14.reuse, R24 ;  /* 0x0000000e0a18722b */ /* 0x080fe40000000018 */
[-C--:B------:R-:W-:Y:S02]  /*1410*/  DFMA R36, R8, R14.reuse, R36 ;  /* 0x0000000e0824722b */ /* 0x080fe40000000024 */
[----:B------:R-:W-:-:S11]  /*1420*/  DFMA R22, R6, R14, R22 ;  /* 0x0000000e0616722b */ /* 0x000fd60000000016 */
.L_x_26:
[----:B------:R-:W-:Y:S05]  /*1430*/  BSYNC.RECONVERGENT B2 ;  /* 0x0000000000027941 */ /* 0x000fea0003800200 */
.L_x_25:
[----:B------:R-:W-:-:S04]  /*1440*/  LOP3.LUT R0, R4, 0x1, RZ, 0xc0, !PT ;  /* 0x0000000104007812 */ /* 0x000fc800078ec0ff */
[----:B------:R-:W-:-:S13]  /*1450*/  ISETP.NE.U32.AND P0, PT, R0, 0x1, PT ;  /* 0x000000010000780c */ /* 0x000fda0003f05070 */
[----:B------:R-:W-:Y:S05]  /*1460*/  @P0 BRA `(.L_x_13) ;  /* 0x0000000000bc0947 */ /* 0x000fea0003800000 */
[----:B------:R-:W0:Y:S08]  /*1470*/  LDC.64 R8, c[0x0][0x390] ;  /* 0x0000e400ff087b82 */ /* 0x000e300000000a00 */
[----:B------:R-:W1:Y:S08]  /*1480*/  LDC.64 R6, c[0x0][0x388] ;  /* 0x0000e200ff067b82 */ /* 0x000e700000000a00 */
[----:B------:R-:W2:Y:S01]  /*1490*/  LDC.64 R10, c[0x0][0x398] ;  /* 0x0000e600ff0a7b82 */ /* 0x000ea20000000a00 */
[----:B0-----:R-:W-:-:S06]  /*14a0*/  IMAD.WIDE.U32 R8, R2, 0x8, R8 ;  /* 0x0000000802087825 */ /* 0x001fcc00078e0008 */
[----:B------:R-:W3:Y:S01]  /*14b0*/  LDG.E.64 R8, desc[UR14][R8.64] ;  /* 0x0000000e08087981 */ /* 0x000ee2000c1e1b00 */
[----:B-1----:R-:W-:-:S06]  /*14c0*/  IMAD.WIDE.U32 R6, R2, 0x8, R6 ;  /* 0x0000000802067825 */ /* 0x002fcc00078e0006 */
[----:B------:R-:W4:Y:S01]  /*14d0*/  LDG.E.64 R6, desc[UR14][R6.64] ;  /* 0x0000000e06067981 */ /* 0x000f22000c1e1b00 */
[----:B--2---:R-:W-:-:S06]  /*14e0*/  IMAD.WIDE.U32 R10, R2, 0x8, R10 ;  /* 0x00000008020a7825 */ /* 0x004fcc00078e000a */
[----:B------:R-:W2:Y:S01]  /*14f0*/  LDG.E.64 R10, desc[UR14][R10.64] ;  /* 0x0000000e0a0a7981 */ /* 0x000ea2000c1e1b00 */
[----:B------:R-:W-:Y:S01]  /*1500*/  UMOV UR4, 0x9999999a ;  /* 0x9999999a00047882 */ /* 0x000fe20000000000 */
[----:B------:R-:W-:Y:S01]  /*1510*/  UMOV UR5, 0x3fb99999 ;  /* 0x3fb9999900057882 */ /* 0x000fe20000000000 */
[----:B------:R-:W-:Y:S01]  /*1520*/  BSSY.RECONVERGENT B2, `(.L_x_31) ;  /* 0x0000019000027945 */ /* 0x000fe20003800200 */
[----:B---3-5:R-:W-:Y:S02]  /*1530*/  DADD R28, -R28, R8 ;  /* 0x000000001c1c7229 */ /* 0x028fe40000000108 */
[----:B----4-:R-:W-:-:S06]  /*1540*/  DADD R30, -R30, R6 ;  /* 0x000000001e1e7229 */ /* 0x010fcc0000000106 */
[----:B------:R-:W-:Y:S01]  /*1550*/  DMUL R12, R28, R28 ;  /* 0x0000001c1c0c7228 */ /* 0x000fe20000000000 */
[----:B------:R-:W-:Y:S01]  /*1560*/  MOV R6, RZ ;  /* 0x000000ff00067202 */ /* 0x000fe20000000f00 */
[----:B--2---:R-:W-:-:S06]  /*1570*/  DADD R26, -R26, R10 ;  /* 0x000000001a1a7229 */ /* 0x004fcc000000010a */
[----:B------:R-:W-:Y:S01]  /*1580*/  DFMA R12, R30, R30, R12 ;  /* 0x0000001e1e0c722b */ /* 0x000fe2000000000c */
[----:B------:R-:W-:Y:S02]  /*1590*/  IMAD.MOV.U32 R10, RZ, RZ, 0x0 ;  /* 0x00000000ff0a7424 */ /* 0x000fe400078e00ff */
[----:B------:R-:W-:-:S05]  /*15a0*/  IMAD.MOV.U32 R11, RZ, RZ, 0x3fd80000 ;  /* 0x3fd80000ff0b7424 */ /* 0x000fca00078e00ff */
        /* <DEDUP_REMOVED lines=12> */
[----:B------:R-:W-:Y:S01]  /*1670*/  MOV R42, 0x16a0 ;  /* 0x000016a0002a7802 */ /* 0x000fe20000000f00 */
[----:B------:R-:W-:-:S07]  /*1680*/  IMAD.MOV.U32 R3, RZ, RZ, R13 ;  /* 0x000000ffff037224 */ /* 0x000fce00078e000d */
[----:B------:R-:W-:Y:S05]  /*1690*/  CALL.REL.NOINC `($__internal_1_$__cuda_sm20_drsqrt_f64_slowpath_v2) ;  /* 0x0000001800f47944 */ /* 0x000fea0003c00000 */
[----:B------:R-:W-:-:S07]  /*16a0*/  MOV R41, R3 ;  /* 0x0000000300297202 */ /* 0x000fce0000000f00 */
.L_x_32:
[----:B------:R-:W-:Y:S05]  /*16b0*/  BSYNC.RECONVERGENT B2 ;  /* 0x0000000000027941 */ /* 0x000fea0003800200 */
.L_x_31:
[----:B------:R-:W0:Y:S02]  /*16c0*/  LDC.64 R6, c[0x0][0x3a0] ;  /* 0x0000e800ff067b82 */ /* 0x000e240000000a00 */
[----:B0-----:R-:W-:-:S06]  /*16d0*/  IMAD.WIDE.U32 R6, R2, 0x8, R6 ;  /* 0x0000000802067825 */ /* 0x001fcc00078e0006 */
[----:B------:R-:W2:Y:S01]  /*16e0*/  LDG.E.64 R6, desc[UR14][R6.64] ;  /* 0x0000000e06067981 */ /* 0x000ea2000c1e1b00 */
[----:B------:R-:W-:-:S08]  /*16f0*/  DMUL R2, R40, R40 ;  /* 0x0000002828027228 */ /* 0x000fd00000000000 */
[----:B------:R-:W-:Y:S02]  /*1700*/  DMUL R2, R2, R40 ;  /* 0x0000002802027228 */ /* 0x000fe40000000000 */
[----:B--2---:R-:W-:-:S08]  /*1710*/  DMUL R20, R20, R6 ;  /* 0x0000000614147228 */ /* 0x004fd00000000000 */
[----:B------:R-:W-:-:S08]  /*1720*/  DMUL R2, R2, R20 ;  /* 0x0000001402027228 */ /* 0x000fd00000000000 */
[-C--:B------:R-:W-:Y:S02]  /*1730*/  DFMA R24, R30, R2.reuse, R24 ;  /* 0x000000021e18722b */ /* 0x080fe40000000018 */
[-C--:B------:R-:W-:Y:S02]  /*1740*/  DFMA R36, R28, R2.reuse, R36 ;  /* 0x000000021c24722b */ /* 0x080fe40000000024 */
[----:B------:R-:W-:-:S11]  /*1750*/  DFMA R22, R26, R2, R22 ;  /* 0x000000021a16722b */ /* 0x000fd60000000016 */
.L_x_13:
[----:B0-----:R-:W-:Y:S05]  /*1760*/  BSYNC.RECONVERGENT B1 ;  /* 0x0000000000017941 */ /* 0x001fea0003800200 */
.L_x_12:
[----:B------:R-:W0:Y:S01]  /*1770*/  LDCU UR4, c[0x0][0x380] ;  /* 0x00007000ff0477ac */ /* 0x000e220008000800 */
[----:B------:R-:W-:Y:S01]  /*1780*/  BSSY.RECONVERGENT B1, `(.L_x_33) ;  /* 0x0000041000017945 */ /* 0x000fe20003800200 */
[----:B0-----:R-:W-:-:S13]  /*1790*/  ISETP.GE.AND P0, PT, R4, UR4, PT ;  /* 0x0000000404007c0c */ /* 0x001fda000bf06270 */
[----:B------:R-:W-:Y:S05]  /*17a0*/  @P0 BRA `(.L_x_34) ;  /* 0x0000000000f80947 */ /* 0x000fea0003800000 */
[----:B------:R-:W-:Y:S01]  /*17b0*/  ISETP.NE.AND P0, PT, R5, R4, PT ;  /* 0x000000040500720c */ /* 0x000fe20003f05270 */
[----:B------:R-:W-:-:S12]  /*17c0*/  BSSY.RECONVERGENT B2, `(.L_x_35) ;  /* 0x000003b000027945 */ /* 0x000fd80003800200 */
[----:B------:R-:W-:Y:S05]  /*17d0*/  @!P0 BRA `(.L_x_36) ;  /* 0x0000000000e48947 */ /* 0x000fea0003800000 */
[----:B------:R-:W0:Y:S08]  /*17e0*/  LDC.64 R14, c[0x0][0x390] ;  /* 0x0000e400ff0e7b82 */ /* 0x000e300000000a00 */
[----:B------:R-:W1:Y:S08]  /*17f0*/  LDC.64 R12, c[0x0][0x388] ;  /* 0x0000e200ff0c7b82 */ /* 0x000e700000000a00 */
[----:B------:R-:W2:Y:S01]  /*1800*/  LDC.64 R18, c[0x0][0x398] ;  /* 0x0000e600ff127b82 */ /* 0x000ea20000000a00 */
[----:B0-----:R-:W-:-:S04]  /*1810*/  IMAD.WIDE.U32 R6, R4, 0x8, R14 ;  /* 0x0000000804067825 */ /* 0x001fc800078e000e */
[C---:B------:R-:W-:Y:S02]  /*1820*/  IMAD.WIDE R14, R5.reuse, 0x8, R14 ;  /* 0x00000008050e7825 */ /* 0x040fe400078e020e */
[----:B------:R-:W3:Y:S02]  /*1830*/  LDG.E.64 R6, desc[UR14][R6.64] ;  /* 0x0000000e06067981 */ /* 0x000ee4000c1e1b00 */
[C-C-:B-1----:R-:W-:Y:S02]  /*1840*/  IMAD.WIDE.U32 R2, R4.reuse, 0x8, R12.reuse ;  /* 0x0000000804027825 */ /* 0x142fe400078e000c */
[----:B------:R-:W3:Y:S02]  /*1850*/  LDG.E.64 R8, desc[UR14][R14.64] ;  /* 0x0000000e0e087981 */ /* 0x000ee4000c1e1b00 */
[----:B------:R-:W-:Y:S02]  /*1860*/  IMAD.WIDE R12, R5, 0x8, R12 ;  /* 0x00000008050c7825 */ /* 0x000fe400078e020c */
[----:B------:R-:W4:Y:S02]  /*1870*/  LDG.E.64 R2, desc[UR14][R2.64] ;  /* 0x0000000e02027981 */ /* 0x000f24000c1e1b00 */
[----:B--2---:R-:W-:-:S02]  /*1880*/  IMAD.WIDE.U32 R16, R4, 0x8, R18 ;  /* 0x0000000804107825 */ /* 0x004fc400078e0012 */
[----:B------:R-:W4:Y:S02]  /*1890*/  LDG.E.64 R10, desc[UR14][R12.64] ;  /* 0x0000000e0c0a7981 */ /* 0x000f24000c1e1b00 */
[----:B------:R-:W-:Y:S02]  /*18a0*/  IMAD.WIDE R18, R5, 0x8, R18 ;  /* 0x0000000805127825 */ /* 0x000fe400078e0212 */
[----:B------:R-:W2:Y:S04]  /*18b0*/  LDG.E.64 R16, desc[UR14][R16.64] ;  /* 0x0000000e10107981 */ /* 0x000ea8000c1e1b00 */
[----:B------:R-:W2:Y:S01]  /*18c0*/  LDG.E.64 R18, desc[UR14][R18.64] ;  /* 0x0000000e12127981 */ /* 0x000ea2000c1e1b00 */
[----:B------:R-:W-:Y:S01]  /*18d0*/  UMOV UR4, 0x9999999a ;  /* 0x9999999a00047882 */ /* 0x000fe20000000000 */
[----:B------:R-:W-:Y:S01]  /*18e0*/  UMOV UR5, 0x3fb99999 ;  /* 0x3fb9999900057882 */ /* 0x000fe20000000000 */
[----:B------:R-:W-:Y:S01]  /*18f0*/  BSSY.RECONVERGENT B3, `(.L_x_37) ;  /* 0x0000018000037945 */ /* 0x000fe20003800200 */
[----:B---3--:R-:W-:-:S02]  /*1900*/  DADD R8, R6, -R8 ;  /* 0x0000000006087229 */ /* 0x008fc40000000808 */
[----:B----4-:R-:W-:-:S06]  /*1910*/  DADD R10, R2, -R10 ;  /* 0x00000000020a7229 */ /* 0x010fcc000000080a */
[----:B------:R-:W-:Y:S01]  /*1920*/  DMUL R14, R8, R8 ;  /* 0x00000008080e7228 */ /* 0x000fe20000000000 */
[----:B------:R-:W-:Y:S01]  /*1930*/  IMAD.MOV.U32 R2, RZ, RZ, RZ ;  /* 0x000000ffff027224 */ /* 0x000fe200078e00ff */
[----:B--2---:R-:W-:-:S06]  /*1940*/  DADD R6, R16, -R18 ;  /* 0x0000000010067229 */ /* 0x004fcc0000000812 */
[----:B------:R-:W-:-:S08]  /*1950*/  DFMA R14, R10, R10, R14 ;  /* 0x0000000a0a0e722b */ /* 0x000fd0000000000e */
[----:B------:R-:W-:-:S08]  /*1960*/  DFMA R14, R6, R6, R14 ;  /* 0x00000006060e722b */ /* 0x000fd0000000000e */
[----:B------:R-:W-:Y:S01]  /*1970*/  DADD R40, R14, UR4 ;  /* 0x000000040e287e29 */ /* 0x000fe20008000000 */
[----:B------:R-:W-:Y:S01]  /*1980*/  IMAD.MOV.U32 R14, RZ, RZ, 0x0 ;  /* 0x00000000ff0e7424 */ /* 0x000fe200078e00ff */
[----:B------:R-:W-:-:S04]  /*1990*/  MOV R15, 0x3fd80000 ;  /* 0x3fd80000000f7802 */ /* 0x000fc80000000f00 */
        /* <DEDUP_REMOVED lines=11> */
[----:B-----5:R-:W-:Y:S05]  /*1a50*/  CALL.REL.NOINC `($__internal_1_$__cuda_sm20_drsqrt_f64_slowpath_v2) ;  /* 0x0000001800047944 */ /* 0x020fea0003c00000 */
[----:B------:R-:W-:-:S07]  /*1a60*/  MOV R2, R40 ;  /* 0x0000002800027202 */ /* 0x000fce0000000f00 */
.L_x_38:
[----:B------:R-:W-:Y:S05]  /*1a70*/  BSYNC.RECONVERGENT B3 ;  /* 0x0000000000037941 */ /* 0x000fea0003800200 */
.L_x_37:
[----:B------:R-:W0:Y:S02]  /*1a80*/  LDC.64 R18, c[0x0][0x3a0] ;  /* 0x0000e800ff127b82 */ /* 0x000e240000000a00 */
[----:B0-----:R-:W-:-:S04]  /*1a90*/  IMAD.WIDE R14, R5, 0x8, R18 ;  /* 0x00000008050e7825 */ /* 0x001fc800078e0212 */
[----:B------:R-:W-:Y:S02]  /*1aa0*/  IMAD.WIDE.U32 R18, R4, 0x8, R18 ;  /* 0x0000000804127825 */ /* 0x000fe400078e0012 */
[----:B------:R-:W2:Y:S04]  /*1ab0*/  LDG.E.64 R14, desc[UR14][R14.64] ;  /* 0x0000000e0e0e7981 */ /* 0x000ea8000c1e1b00 */
[----:B------:R-:W3:Y:S01]  /*1ac0*/  LDG.E.64 R18, desc[UR14][R18.64] ;  /* 0x0000000e12127981 */ /* 0x000ee2000c1e1b00 */
[----:B------:R-:W-:Y:S01]  /*1ad0*/  UMOV UR4, 0xf4deae16 ;  /* 0xf4deae1600047882 */ /* 0x000fe20000000000 */
[----:B------:R-:W-:Y:S01]  /*1ae0*/  UMOV UR5, 0x3dd25868 ;  /* 0x3dd2586800057882 */ /* 0x000fe20000000000 */
[----:B------:R-:W-:-:S08]  /*1af0*/  DMUL R12, R2, R2 ;  /* 0x00000002020c7228 */ /* 0x000fd00000000000 */
[----:B------:R-:W-:Y:S02]  /*1b00*/  DMUL R12, R12, R2 ;  /* 0x000000020c0c7228 */ /* 0x000fe40000000000 */
[----:B--2---:R-:W-:-:S08]  /*1b10*/  DMUL R16, R14, UR4 ;  /* 0x000000040e107c28 */ /* 0x004fd00008000000 */
[----:B---3--:R-:W-:-:S08]  /*1b20*/  DMUL R16, R16, R18 ;  /* 0x0000001210107228 */ /* 0x008fd00000000000 */
[----:B------:R-:W-:-:S08]  /*1b30*/  DMUL R12, R12, R16 ;  /* 0x000000100c0c7228 */ /* 0x000fd00000000000 */
[-C--:B------:R-:W-:Y:S02]  /*1b40*/  DFMA R24, R10, R12.reuse, R24 ;  /* 0x0000000c0a18722b */ /* 0x080fe40000000018 */
[-C--:B------:R-:W-:Y:S02]  /*1b50*/  DFMA R36, R8, R12.reuse, R36 ;  /* 0x0000000c0824722b */ /* 0x080fe40000000024 */
[----:B------:R-:W-:-:S11]  /*1b60*/  DFMA R22, R6, R12, R22 ;  /* 0x0000000c0616722b */ /* 0x000fd60000000016 */
.L_x_36:
[----:B------:R-:W-:Y:S05]  /*1b70*/  BSYNC.RECONVERGENT B2 ;  /* 0x0000000000027941 */ /* 0x000fea0003800200 */
.L_x_35:
[----:B------:R-:W-:-:S07]  /*1b80*/  VIADD R4, R4, 0x1 ;  /* 0x0000000104047836 */ /* 0x000fce0000000000 */
.L_x_34:
[----:B------:R-:W-:Y:S05]  /*1b90*/  BSYNC.RECONVERGENT B1 ;  /* 0x0000000000017941 */ /* 0x000fea0003800200 */
.L_x_33:
[----:B------:R-:W0:Y:S01]  /*1ba0*/  LDCU UR4, c[0x0][0x380] ;  /* 0x00007000ff0477ac */ /* 0x000e220008000800 */
[----:B------:R-:W-:Y:S01]  /*1bb0*/  BSSY.RECONVERGENT B1, `(.L_x_39) ;  /* 0x0000161000017945 */ /* 0x000fe20003800200 */
[----:B0-----:R-:W-:-:S13]  /*1bc0*/  ISETP.GE.AND P0, PT, R4, UR4, PT ;  /* 0x0000000404007c0c */ /* 0x001fda000bf06270 */
[----:B------:R-:W-:Y:S05]  /*1bd0*/  @P0 BRA `(.L_x_40) ;  /* 0x0000001400780947 */ /* 0x000fea0003800000 */
[----:B------:R-:W0:Y:S08]  /*1be0*/  LDC.64 R6, c[0x0][0x3a0] ;  /* 0x0000e800ff067b82 */ /* 0x000e300000000a00 */
[----:B------:R-:W1:Y:S08]  /*1bf0*/  LDC.64 R2, c[0x0][0x388] ;  /* 0x0000e200ff027b82 */ /* 0x000e700000000a00 */
[----:B------:R-:W2:Y:S08]  /*1c00*/  LDC.64 R8, c[0x0][0x390] ;  /* 0x0000e400ff087b82 */ /* 0x000eb00000000a00 */
[----:B------:R-:W3:Y:S01]  /*1c10*/  LDC.64 R10, c[0x0][0x398] ;  /* 0x0000e600ff0a7b82 */ /* 0x000ee20000000a00 */
[----:B0-----:R-:W-:-:S05]  /*1c20*/  IMAD.WIDE R14, R5, 0x8, R6 ;  /* 0x00000008050e7825 */ /* 0x001fca00078e0206 */
[----:B------:R-:W4:Y:S01]  /*1c30*/  LDG.E.64 R12, desc[UR14][R14.64] ;  /* 0x0000000e0e0c7981 */ /* 0x000f22000c1e1b00 */
[----:B-1----:R-:W-:-:S06]  /*1c40*/  IMAD.WIDE R6, R5, 0x8, R2 ;  /* 0x0000000805067825 */ /* 0x002fcc00078e0202 */
[----:B------:R-:W5:Y:S01]  /*1c50*/  LDG.E.64 R6, desc[UR14][R6.64] ;  /* 0x0000000e06067981 */ /* 0x000f62000c1e1b00 */
[----:B--2---:R-:W-:-:S06]  /*1c60*/  IMAD.WIDE R8, R5, 0x8, R8 ;  /* 0x0000000805087825 */ /* 0x004fcc00078e0208 */
[----:B------:R-:W5:Y:S01]  /*1c70*/  LDG.E.64 R8, desc[UR14][R8.64] ;  /* 0x0000000e08087981 */ /* 0x000f62000c1e1b00 */
[----:B---3--:R-:W-:-:S06]  /*1c80*/  IMAD.WIDE R10, R5, 0x8, R10 ;  /* 0x00000008050a7825 */ /* 0x008fcc00078e020a */
[----:B------:R-:W5:Y:S01]  /*1c90*/  LDG.E.64 R10, desc[UR14][R10.64] ;  /* 0x0000000e0a0a7981 */ /* 0x000f62000c1e1b00 */
[----:B------:R-:W-:-:S05]  /*1ca0*/  VIADD R0, R4, -UR4 ;  /* 0x8000000404007c36 */ /* 0x000fca0008000000 */
[----:B------:R-:W-:Y:S01]  /*1cb0*/  ISETP.GT.U32.AND P0, PT, R0, -0x4, PT ;  /* 0xfffffffc0000780c */ /* 0x000fe20003f04070 */
[----:B------:R-:W-:Y:S01]  /*1cc0*/  UMOV UR6, 0xf4deae16 ;  /* 0xf4deae1600067882 */ /* 0x000fe20000000000 */
[----:B------:R-:W-:Y:S01]  /*1cd0*/  UMOV UR7, 0x3dd25868 ;  /* 0x3dd2586800077882 */ /* 0x000fe20000000000 */
[----:B------:R-:W-:Y:S01]  /*1ce0*/  BSSY.RECONVERGENT B2, `(.L_x_41) ;  /* 0x00000bf000027945 */ /* 0x000fe20003800200 */
[----:B------:R-:W-:Y:S01]  /*1cf0*/  IADD3 R2, PT, PT, -R4, UR4, RZ ;  /* 0x0000000404027c10 */ /* 0x000fe2000fffe1ff */
[----:B----4-:R-:W-:-:S08]  /*1d00*/  DMUL R12, R12, UR6 ;  /* 0x000000060c0c7c28 */ /* 0x010fd00008000000 */
[----:B------:R-:W-:Y:S05]  /*1d10*/  @P0 BRA `(.L_x_42) ;  /* 0x0000000800ec0947 */ /* 0x000fea0003800000 */
[----:B------:R-:W0:Y:S01]  /*1d20*/  LDCU.64 UR6, c[0x0][0x388] ;  /* 0x00007100ff0677ac */ /* 0x000e220008000a00 */
[----:B------:R-:W-:Y:S01]  /*1d30*/  MOV R14, 0x10 ;  /* 0x00000010000e7802 */ /* 0x000fe20000000f00 */
[----:B------:R-:W-:Y:S01]  /*1d40*/  IMAD.MOV.U32 R15, RZ, RZ, 0x0 ;  /* 0x00000000ff0f7424 */ /* 0x000fe200078e00ff */
[----:B------:R-:W-:Y:S01]  /*1d50*/  LOP3.LUT R0, R2, 0xfffffffc, RZ, 0xc0, !PT ;  /* 0xfffffffc02007812 */ /* 0x000fe200078ec0ff */
[----:B------:R-:W1:Y:S02]  /*1d60*/  LDCU.128 UR8, c[0x0][0x390] ;  /* 0x00007200ff0877ac */ /* 0x000e640008000c00 */
[----:B------:R-:W-:Y:S01]  /*1d70*/  IMAD.WIDE.U32 R14, R4, 0x8, R14 ;  /* 0x00000008040e7825 */ /* 0x000fe200078e000e */
[----:B------:R-:W2:Y:S03]  /*1d80*/  LDCU.64 UR12, c[0x0][0x3a0] ;  /* 0x00007400ff0c77ac */ /* 0x000ea60008000a00 */
[----:B------:R-:W-:Y:S01]  /*1d90*/  IMAD.MOV R0, RZ, RZ, -R0 ;  /* 0x000000ffff007224 */ /* 0x000fe200078e0a00 */
[----:B0----5:R-:W-:-:S02]  /*1da0*/  IADD3 R28, P0, PT, R14, UR6, RZ ;  /* 0x000000060e1c7c10 */ /* 0x021fc4000ff1e0ff */
[C---:B-1----:R-:W-:Y:S02]  /*1db0*/  IADD3 R3, P1, PT, R14.reuse, UR8, RZ ;  /* 0x000000080e037c10 */ /* 0x042fe4000ff3e0ff */
[C---:B------:R-:W-:Y:S02]  /*1dc0*/  IADD3 R18, P3, PT, R14.reuse, UR10, RZ ;  /* 0x0000000a0e127c10 */ /* 0x040fe4000ff7e0ff */
[----:B--2---:R-:W-:Y:S02]  /*1dd0*/  IADD3 R20, P2, PT, R14, UR12, RZ ;  /* 0x0000000c0e147c10 */ /* 0x004fe4000ff5e0ff */
[C---:B------:R-:W-:Y:S02]  /*1de0*/  IADD3.X R17, PT, PT, R15.reuse, UR7, RZ, P0, !PT ;  /* 0x000000070f117c10 */ /* 0x040fe400087fe4ff */
[C---:B------:R-:W-:Y:S02]  /*1df0*/  IADD3.X R21, PT, PT, R15.reuse, UR13, RZ, P2, !PT ;  /* 0x0000000d0f157c10 */ /* 0x040fe400097fe4ff */
[----:B------:R-:W-:-:S02]  /*1e00*/  IADD3.X R16, PT, PT, R15, UR9, RZ, P1, !PT ;  /* 0x000000090f107c10 */ /* 0x000fc40008ffe4ff */
[----:B------:R-:W-:-:S07]  /*1e10*/  IADD3.X R19, PT, PT, R15, UR11, RZ, P3, !PT ;  /* 0x0000000b0f137c10 */ /* 0x000fce0009ffe4ff */
.L_x_51:
[----:B------:R-:W-:Y:S01]  /*1e20*/  MOV R14, R3 ;  /* 0x00000003000e7202 */ /* 0x000fe20000000f00 */
[----:B------:R-:W-:Y:S01]  /*1e30*/  IMAD.MOV.U32 R15, RZ, RZ, R16 ;  /* 0x000000ffff0f7224 */ /* 0x000fe200078e0010 */
[----:B------:R-:W2:Y:S01]  /*1e40*/  LDG.E.64 R34, desc[UR14][R18.64+-0x10] ;  /* 0xfffff00e12227981 */ /* 0x000ea2000c1e1b00 */
[----:B------:R-:W-:-:S03]  /*1e50*/  IMAD.MOV.U32 R16, RZ, RZ, R28 ;  /* 0x000000ffff107224 */ /* 0x000fc600078e001c */
[----:B------:R-:W3:Y:S04]  /*1e60*/  LDG.E.64 R26, desc[UR14][R14.64+-0x10] ;  /* 0xfffff00e0e1a7981 */ /* 0x000ee8000c1e1b00 */
[----:B------:R-:W4:Y:S01]  /*1e70*/  LDG.E.64 R38, desc[UR14][R16.64+-0x10] ;  /* 0xfffff00e10267981 */ /* 0x000f22000c1e1b00 */
[----:B------:R-:W-:Y:S01]  /*1e80*/  UMOV UR6, 0x9999999a ;  /* 0x9999999a00067882 */ /* 0x000fe20000000000 */
[----:B------:R-:W-:Y:S01]  /*1e90*/  UMOV UR7, 0x3fb99999 ;  /* 0x3fb9999900077882 */ /* 0x000fe20000000000 */
[----:B------:R-:W-:Y:S01]  /*1ea0*/  MOV R32, RZ ;  /* 0x000000ff00207202 */ /* 0x000fe20000000f00 */
[----:B------:R-:W-:Y:S02]  /*1eb0*/  IMAD.MOV.U32 R30, RZ, RZ, 0x0 ;  /* 0x00000000ff1e7424 */ /* 0x000fe400078e00ff */
[----:B------:R-:W-:Y:S01]  /*1ec0*/  IMAD.MOV.U32 R31, RZ, RZ, 0x3fd80000 ;  /* 0x3fd80000ff1f7424 */ /* 0x000fe200078e00ff */
[----:B------:R-:W-:Y:S01]  /*1ed0*/  BSSY.RECONVERGENT B3, `(.L_x_43) ;  /* 0x0000016000037945 */ /* 0x000fe20003800200 */
[----:B---3--:R-:W-:-:S02]  /*1ee0*/  DADD R26, -R8, R26 ;  /* 0x00000000081a7229 */ /* 0x008fc4000000011a */
[----:B----4-:R-:W-:-:S06]  /*1ef0*/  DADD R38, -R6, R38 ;  /* 0x0000000006267229 */ /* 0x010fcc0000000126 */
[----:B------:R-:W-:Y:S02]  /*1f00*/  DMUL R28, R26, R26 ;  /* 0x0000001a1a1c7228 */ /* 0x000fe40000000000 */
[----:B--2---:R-:W-:-:S06]  /*1f10*/  DADD R34, -R10, R34 ;  /* 0x000000000a227229 */ /* 0x004fcc0000000122 */
[----:B------:R-:W-:-:S08]  /*1f20*/  DFMA R28, R38, R38, R28 ;  /* 0x00000026261c722b */ /* 0x000fd0000000001c */
[----:B------:R-:W-:-:S08]  /*1f30*/  DFMA R28, R34, R34, R28 ;  /* 0x00000022221c722b */ /* 0x000fd0000000001c */
[----:B------:R-:W-:-:S06]  /*1f40*/  DADD R40, R28, UR6 ;  /* 0x000000061c287e29 */ /* 0x000fcc0008000000 */
[----:B------:R-:W0:Y:S04]  /*1f50*/  MUFU.RSQ64H R33, R41 ;  /* 0x0000002900217308 */ /* 0x000e280000001c00 */
[----:B------:R-:W-:Y:S01]  /*1f60*/  IADD3 R3, PT, PT, R41, -0x100000, RZ ;  /* 0xfff0000029037810 */ /* 0x000fe20007ffe0ff */
[----:B0-----:R-:W-:-:S03]  /*1f70*/  DMUL R28, R32, R32 ;  /* 0x00000020201c7228 */ /* 0x001fc60000000000 */
[----:B------:R-:W-:-:S05]  /*1f80*/  ISETP.GE.U32.AND P0, PT, R3, 0x7fe00000, PT ;  /* 0x7fe000000300780c */ /* 0x000fca0003f06070 */
        /* <DEDUP_REMOVED lines=10> */
.L_x_44:
[----:B------:R-:W-:Y:S05]  /*2030*/  BSYNC.RECONVERGENT B3 ;  /* 0x0000000000037941 */ /* 0x000fea0003800200 */
.L_x_43:
        /* <DEDUP_REMOVED lines=19> */
[----:B------:R-:W-:-:S04]  /*2170*/  DFMA R34, R34, R42, R22 ;  /* 0x0000002a2222722b */ /* 0x000fc80000000016 */
[----:B------:R-:W-:-:S08]  /*2180*/  DFMA R40, R32, R32, R40 ;  /* 0x000000202028722b */ /* 0x000fd00000000028 */
[----:B------:R-:W-:-:S06]  /*2190*/  DADD R40, R40, UR6 ;  /* 0x0000000628287e29 */ /* 0x000fcc0008000000 */
[----:B------:R-:W0:Y:S04]  /*21a0*/  MUFU.RSQ64H R25, R41 ;  /* 0x0000002900197308 */ /* 0x000e280000001c00 */
[----:B------:R-:W-:-:S05]  /*21b0*/  VIADD R3, R41, 0xfff00000 ;  /* 0xfff0000029037836 */ /* 0x000fca0000000000 */
[----:B------:R-:W-:Y:S01]  /*21c0*/  ISETP.GE.U32.AND P0, PT, R3, 0x7fe00000, PT ;  /* 0x7fe000000300780c */ /* 0x000fe20003f06070 */
[----:B0-----:R-:W-:-:S08]  /*21d0*/  DMUL R26, R24, R24 ;  /* 0x00000018181a7228 */ /* 0x001fd00000000000 */
[----:B------:R-:W-:Y:S01]  /*21e0*/  DFMA R22, R40, -R26, 1 ;  /* 0x3ff000002816742b */ /* 0x000fe2000000081a */
[----:B------:R-:W-:Y:S01]  /*21f0*/  IMAD.MOV.U32 R26, RZ, RZ, 0x0 ;  /* 0x00000000ff1a7424 */ /* 0x000fe200078e00ff */
[----:B------:R-:W-:-:S06]  /*2200*/  MOV R27, 0x3fd80000 ;  /* 0x3fd80000001b7802 */ /* 0x000fcc0000000f00 */
        /* <DEDUP_REMOVED lines=9> */
.L_x_46:
[----:B------:R-:W-:Y:S05]  /*22a0*/  BSYNC.RECONVERGENT B3 ;  /* 0x0000000000037941 */ /* 0x000fea0003800200 */
.L_x_45:
        /* <DEDUP_REMOVED lines=38> */
.L_x_48:
[----:B------:R-:W-:Y:S05]  /*2510*/  BSYNC.RECONVERGENT B3 ;  /* 0x0000000000037941 */ /* 0x000fea0003800200 */
.L_x_47:
        /* <DEDUP_REMOVED lines=38> */
.L_x_50:
[----:B------:R-:W-:Y:S05]  /*2780*/  BSYNC.RECONVERGENT B3 ;  /* 0x0000000000037941 */ /* 0x000fea0003800200 */
.L_x_49:
        /* <DEDUP_REMOVED lines=8> */
[----:B0-----:R-:W-:-:S02]  /*2810*/  IADD3 R20, P3, PT, R20, 0x20, RZ ;  /* 0x0000002014147810 */ /* 0x001fc40007f7e0ff */
[----:B------:R-:W-:-:S03]  /*2820*/  IADD3 R4, PT, PT, R4, 0x4, RZ ;  /* 0x0000000404047810 */ /* 0x000fc60007ffe0ff */
[----:B------:R-:W-:Y:S01]  /*2830*/  IMAD.X R21, RZ, RZ, R21, P3 ;  /* 0x000000ffff157224 */ /* 0x000fe200018e0615 */
[----:B--2---:R-:W-:-:S08]  /*2840*/  DMUL R28, R12, R28 ;  /* 0x0000001c0c1c7228 */ /* 0x004fd00000000000 */
[----:B------:R-:W-:Y:S01]  /*2850*/  DMUL R22, R22, R28 ;  /* 0x0000001c16167228 */ /* 0x000fe20000000000 */
[----:B------:R-:W-:Y:S02]  /*2860*/  IADD3 R28, P1, PT, R16, 0x20, RZ ;  /* 0x00000020101c7810 */ /* 0x000fe40007f3e0ff */
[----:B------:R-:W-:-:S03]  /*2870*/  IADD3.X R16, PT, PT, RZ, R15, RZ, P2, !PT ;  /* 0x0000000fff107210 */ /* 0x000fc600017fe4ff */
[----:B------:R-:W-:Y:S02]  /*2880*/  IMAD.X R17, RZ, RZ, R17, P1 ;  /* 0x000000ffff117224 */ /* 0x000fe400008e0611 */
[-C--:B------:R-:W-:Y:S02]  /*2890*/  DFMA R24, R36, R22.reuse, R24 ;  /* 0x000000162418722b */ /* 0x080fe40000000018 */
[-C--:B------:R-:W-:Y:S02]  /*28a0*/  DFMA R36, R34, R22.reuse, R30 ;  /* 0x000000162224722b */ /* 0x080fe4000000001e */
[----:B------:R-:W-:Y:S01]  /*28b0*/  DFMA R22, R38, R22, R32 ;  /* 0x000000162616722b */ /* 0x000fe20000000020 */
[----:B------:R-:W-:Y:S10]  /*28c0*/  @P0 BRA `(.L_x_51) ;  /* 0xfffffff400540947 */ /* 0x000ff4000383ffff */
.L_x_42:
[----:B------:R-:W-:Y:S05]  /*28d0*/  BSYNC.RECONVERGENT B2 ;  /* 0x0000000000027941 */ /* 0x000fea0003800200 */
.L_x_41:
        /* <DEDUP_REMOVED lines=9> */
[----:B-----5:R-:W3:Y:S01]  /*2970*/  LDG.E.64 R28, desc[UR14][R34.64] ;  /* 0x0000000e221c7981 */ /* 0x020ee2000c1e1b00 */
[----:B-1----:R-:W-:-:S05]  /*2980*/  IMAD.WIDE.U32 R38, R4, 0x8, R38 ;  /* 0x0000000804267825 */ /* 0x002fca00078e0026 */
[----:B------:R-:W4:Y:S01]  /*2990*/  LDG.E.64 R30, desc[UR14][R38.64] ;  /* 0x0000000e261e7981 */ /* 0x000f22000c1e1b00 */
[----:B--2---:R-:W-:-:S05]  /*29a0*/  IMAD.WIDE.U32 R32, R4, 0x8, R32 ;  /* 0x0000000804207825 */ /* 0x004fca00078e0020 */
[----:B------:R-:W2:Y:S01]  /*29b0*/  LDG.E.64 R26, desc[UR14][R32.64] ;  /* 0x0000000e201a7981 */ /* 0x000ea2000c1e1b00 */
[----:B------:R-:W-:Y:S01]  /*29c0*/  UMOV UR6, 0x9999999a ;  /* 0x9999999a00067882 */ /* 0x000fe20000000000 */
[----:B------:R-:W-:Y:S01]  /*29d0*/  UMOV UR7, 0x3fb99999 ;  /* 0x3fb9999900077882 */ /* 0x000fe20000000000 */
[----:B------:R-:W-:Y:S01]  /*29e0*/  IMAD.MOV.U32 R42, RZ, RZ, RZ ;  /* 0x000000ffff2a7224 */ /* 0x000fe200078e00ff */
[----:B------:R-:W-:Y:S01]  /*29f0*/  MOV R17, 0x3fd80000 ;  /* 0x3fd8000000117802 */ /* 0x000fe20000000f00 */
[----:B------:R-:W-:Y:S01]  /*2a00*/  IMAD.MOV.U32 R16, RZ, RZ, 0x0 ;  /* 0x00000000ff107424 */ /* 0x000fe200078e00ff */
[----:B------:R-:W-:Y:S01]  /*2a10*/  BSSY.RECONVERGENT B3, `(.L_x_54) ;  /* 0x0000016000037945 */ /* 0x000fe20003800200 */
[----:B---3--:R-:W-:Y:S02]  /*2a20*/  DADD R28, -R8, R28 ;  /* 0x00000000081c7229 */ /* 0x008fe4000000011c */
[----:B----4-:R-:W-:-:S06]  /*2a30*/  DADD R30, -R6, R30 ;  /* 0x00000000061e7229 */ /* 0x010fcc000000011e */
[----:B------:R-:W-:Y:S02]  /*2a40*/  DMUL R14, R28, R28 ;  /* 0x0000001c1c0e7228 */ /* 0x000fe40000000000 */
[----:B--2---:R-:W-:-:S06]  /*2a50*/  DADD R26, -R10, R26 ;  /* 0x000000000a1a7229 */ /* 0x004fcc000000011a */
[----:B------:R-:W-:-:S08]  /*2a60*/  DFMA R14, R30, R30, R14 ;  /* 0x0000001e1e0e722b */ /* 0x000fd0000000000e */
        /* <DEDUP_REMOVED lines=16> */
.L_x_55:
[----:B------:R-:W-:Y:S05]  /*2b70*/  BSYNC.RECONVERGENT B3 ;  /* 0x0000000000037941 */ /* 0x000fea0003800200 */
.L_x_54:
        /* <DEDUP_REMOVED lines=24> */
[----:B------:R-:W-:-:S04]  /*2d00*/  IADD3 R0, PT, PT, R41, -0x100000, RZ ;  /* 0xfff0000029007810 */ /* 0x000fc80007ffe0ff */
        /* <DEDUP_REMOVED lines=15> */
.L_x_57:
[----:B------:R-:W-:Y:S05]  /*2e00*/  BSYNC.RECONVERGENT B3 ;  /* 0x0000000000037941 */ /* 0x000fea0003800200 */
.L_x_56:
[----:B------:R-:W2:Y:S01]  /*2e10*/  LDG.E.64 R20, desc[UR14][R20.64+0x8] ;  /* 0x0000080e14147981 */ /* 0x000ea2000c1e1b00 */
[----:B------:R-:W-:Y:S01]  /*2e20*/  DMUL R26, R32, R32 ;  /* 0x00000020201a7228 */ /* 0x000fe20000000000 */
[----:B------:R-:W-:-:S07]  /*2e30*/  IADD3 R4, PT, PT, R4, 0x2, RZ ;  /* 0x0000000204047810 */ /* 0x000fce0007ffe0ff */
[----:B------:R-:W-:Y:S02]  /*2e40*/  DMUL R26, R26, R32 ;  /* 0x000000201a1a7228 */ /* 0x000fe40000000000 */
[----:B--2---:R-:W-:-:S08]  /*2e50*/  DMUL R28, R12, R20 ;  /* 0x000000140c1c7228 */ /* 0x004fd00000000000 */
[----:B------:R-:W-:-:S08]  /*2e60*/  DMUL R26, R26, R28 ;  /* 0x0000001c1a1a7228 */ /* 0x000fd00000000000 */
[-C--:B------:R-:W-:Y:S02]  /*2e70*/  DFMA R24, R18, R26.reuse, R24 ;  /* 0x0000001a1218722b */ /* 0x080fe40000000018 */
[-C--:B------:R-:W-:Y:S02]  /*2e80*/  DFMA R36, R16, R26.reuse, R36 ;  /* 0x0000001a1024722b */ /* 0x080fe40000000024 */
[----:B------:R-:W-:-:S11]  /*2e90*/  DFMA R22, R14, R26, R22 ;  /* 0x0000001a0e16722b */ /* 0x000fd60000000016 */
.L_x_53:
[----:B------:R-:W-:Y:S05]  /*2ea0*/  BSYNC.RECONVERGENT B2 ;  /* 0x0000000000027941 */ /* 0x000fea0003800200 */
.L_x_52:
        /* <DEDUP_REMOVED lines=18> */
[----:B------:R-:W-:Y:S01]  /*2fd0*/  IMAD.MOV.U32 R2, RZ, RZ, RZ ;  /* 0x000000ffff027224 */ /* 0x000fe200078e00ff */
[----:B--2---:R-:W-:-:S06]  /*2fe0*/  DADD R10, -R10, R16 ;  /* 0x000000000a0a7229 */ /* 0x004fcc0000000110 */
[----:B------:R-:W-:Y:S01]  /*2ff0*/  DFMA R18, R6, R6, R18 ;  /* 0x000000060612722b */ /* 0x000fe20000000012 */
[----:B------:R-:W-:Y:S01]  /*3000*/  MOV R16, 0x0 ;  /* 0x0000000000107802 */ /* 0x000fe20000000f00 */
[----:B------:R-:W-:-:S06]  /*3010*/  IMAD.MOV.U32 R17, RZ, RZ, 0x3fd80000 ;  /* 0x3fd80000ff117424 */ /* 0x000fcc00078e00ff */
        /* <DEDUP_REMOVED lines=14> */
[----:B------:R-:W-:-:S07]  /*3100*/  MOV R2, R40 ;  /* 0x0000002800027202 */ /* 0x000fce0000000f00 */
.L_x_59:
[----:B------:R-:W-:Y:S05]  /*3110*/  BSYNC.RECONVERGENT B2 ;  /* 0x0000000000027941 */ /* 0x000fea0003800200 */
.L_x_58:
        /* <DEDUP_REMOVED lines=10> */
.L_x_40:
[----:B------:R-:W-:Y:S05]  /*31c0*/  BSYNC.RECONVERGENT B1 ;  /* 0x0000000000017941 */ /* 0x000fea0003800200 */
.L_x_39:
[----:B------:R-:W0:Y:S08]  /*31d0*/  LDC.64 R2, c[0x0][0x3a8] ;  /* 0x0000ea00ff027b82 */ /* 0x000e300000000a00 */
[----:B-----5:R-:W1:Y:S08]  /*31e0*/  LDC.64 R6, c[0x0][0x3b0] ;  /* 0x0000ec00ff067b82 */ /* 0x020e700000000a00 */
[----:B------:R-:W2:Y:S01]  /*31f0*/  LDC.64 R8, c[0x0][0x3b8] ;  /* 0x0000ee00ff087b82 */ /* 0x000ea20000000a00 */
[----:B0-----:R-:W-:-:S05]  /*3200*/  IMAD.WIDE R2, R5, 0x8, R2 ;  /* 0x0000000805027825 */ /* 0x001fca00078e0202 */
[----:B------:R-:W-:Y:S01]  /*3210*/  STG.E.64 desc[UR14][R2.64], R24 ;  /* 0x0000001802007986 */ /* 0x000fe2000c101b0e */
[----:B-1----:R-:W-:-:S05]  /*3220*/  IMAD.WIDE R6, R5, 0x8, R6 ;  /* 0x0000000805067825 */ /* 0x002fca00078e0206 */
[----:B------:R-:W-:Y:S01]  /*3230*/  STG.E.64 desc[UR14][R6.64], R36 ;  /* 0x0000002406007986 */ /* 0x000fe2000c101b0e */
[----:B--2---:R-:W-:-:S05]  /*3240*/  IMAD.WIDE R4, R5, 0x8, R8 ;  /* 0x0000000805047825 */ /* 0x004fca00078e0208 */
[----:B------:R-:W-:Y:S01]  /*3250*/  STG.E.64 desc[UR14][R4.64], R22 ;  /* 0x0000001604007986 */ /* 0x000fe2000c101b0e */
[----:B------:R-:W-:Y:S05]  /*3260*/  EXIT ;  /* 0x000000000000794d */ /* 0x000fea0003800000 */
        .weak           $__internal_1_$__cuda_sm20_drsqrt_f64_slowpath_v2
        .type           $__internal_1_$__cuda_sm20_drsqrt_f64_slowpath_v2,@function
        .size           $__internal_1_$__cuda_sm20_drsqrt_f64_slowpath_v2,(.L_x_66 - $__internal_1_$__cuda_sm20_drsqrt_f64_slowpath_v2)
$__internal_1_$__cuda_sm20_drsqrt_f64_slowpath_v2:
[----:B------:R-:W-:Y:S01]  /*3270*/  IMAD.MOV.U32 R41, RZ, RZ, R3 ;  /* 0x000000ffff297224 */ /* 0x000fe200078e0003 */
[----:B------:R-:W-:Y:S01]  /*3280*/  BSSY.RECONVERGENT B0, `(.L_x_60) ;  /* 0x000001d000007945 */ /* 0x000fe20003800200 */
[----:B------:R-:W-:-:S04]  /*3290*/  LOP3.LUT R3, R3, 0x80000000, RZ, 0xc0, !PT ;  /* 0x8000000003037812 */ /* 0x000fc800078ec0ff */
[----:B------:R-:W-:-:S14]  /*32a0*/  DSETP.NEU.AND P0, PT, R40, RZ, PT ;  /* 0x000000ff2800722a */ /* 0x000fdc0003f0d000 */
[----:B------:R-:W-:Y:S05]  /*32b0*/  @!P0 BRA `(.L_x_61) ;  /* 0x00000000005c8947 */ /* 0x000fea0003800000 */
[----:B------:R-:W-:-:S14]  /*32c0*/  DSETP.GTU.AND P0, PT, |R40|, +INF , PT ;  /* 0x7ff000002800742a */ /* 0x000fdc0003f0c200 */
[----:B------:R-:W-:Y:S05]  /*32d0*/  @P0 BRA `(.L_x_62) ;  /* 0x00000000004c0947 */ /* 0x000fea0003800000 */
[----:B------:R-:W-:-:S13]  /*32e0*/  ISETP.NE.AND P0, PT, R3, RZ, PT ;  /* 0x000000ff0300720c */ /* 0x000fda0003f05270 */
[----:B------:R-:W-:Y:S01]  /*32f0*/  @P0 MOV R44, 0x0 ;  /* 0x00000000002c0802 */ /* 0x000fe20000000f00 */
[----:B------:R-:W-:Y:S01]  /*3300*/  @P0 IMAD.MOV.U32 R45, RZ, RZ, -0x80000 ;  /* 0xfff80000ff2d0424 */ /* 0x000fe200078e00ff */
[----:B------:R-:W-:Y:S06]  /*3310*/  @P0 BRA `(.L_x_63) ;  /* 0x00000000004c0947 */ /* 0x000fec0003800000 */
[----:B------:R-:W-:-:S14]  /*3320*/  DSETP.NEU.AND P0, PT, |R40|, +INF , PT ;  /* 0x7ff000002800742a */ /* 0x000fdc0003f0d200 */
[----:B------:R-:W-:Y:S01]  /*3330*/  @!P0 CS2R R44, SRZ ;  /* 0x00000000002c8805 */ /* 0x000fe2000001ff00 */
[----:B------:R-:W-:Y:S06]  /*3340*/  @!P0 BRA `(.L_x_63) ;  /* 0x0000000000408947 */ /* 0x000fec0003800000 */
[----:B------:R-:W-:Y:S01]  /*3350*/  DMUL R48, R40, 1.80143985094819840000e+16 ;  /* 0x4350000028307828 */ /* 0x000fe20000000000 */
[----:B------:R-:W-:Y:S01]  /*3360*/  MOV R46, RZ ;  /* 0x000000ff002e7202 */ /* 0x000fe20000000f00 */
[----:B------:R-:W-:Y:S01]  /*3370*/  IMAD.MOV.U32 R40, RZ, RZ, 0x0 ;  /* 0x00000000ff287424 */ /* 0x000fe200078e00ff */
[----:B------:R-:W-:-:S03]  /*3380*/  MOV R41, 0x3fd80000 ;  /* 0x3fd8000000297802 */ /* 0x000fc60000000f00 */
[----:B------:R-:W0:Y:S02]  /*3390*/  MUFU.RSQ64H R47, R49 ;  /* 0x00000031002f7308 */ /* 0x000e240000001c00 */
[----:B0-----:R-:W-:-:S08]  /*33a0*/  DMUL R44, R46, R46 ;  /* 0x0000002e2e2c7228 */ /* 0x001fd00000000000 */
[----:B------:R-:W-:-:S08]  /*33b0*/  DFMA R44, R48, -R44, 1 ;  /* 0x3ff00000302c742b */ /* 0x000fd0000000082c */
[----:B------:R-:W-:Y:S02]  /*33c0*/  DFMA R40, R44, R40, 0.5 ;  /* 0x3fe000002c28742b */ /* 0x000fe40000000028 */
[----:B------:R-:W-:-:S08]  /*33d0*/  DMUL R44, R46, R44 ;  /* 0x0000002c2e2c7228 */ /* 0x000fd00000000000 */
[----:B------:R-:W-:-:S08]  /*33e0*/  DFMA R44, R40, R44, R46 ;  /* 0x0000002c282c722b */ /* 0x000fd0000000002e */
[----:B------:R-:W-:Y:S01]  /*33f0*/  DMUL R44, R44, 134217728 ;  /* 0x41a000002c2c7828 */ /* 0x000fe20000000000 */
[----:B------:R-:W-:Y:S10]  /*3400*/  BRA `(.L_x_63) ;  /* 0x0000000000107947 */ /* 0x000ff40003800000 */
.L_x_62:
[----:B------:R-:W-:Y:S01]  /*3410*/  DADD R44, R40, R40 ;  /* 0x00000000282c7229 */ /* 0x000fe20000000028 */
[----:B------:R-:W-:Y:S10]  /*3420*/  BRA `(.L_x_63) ;  /* 0x0000000000087947 */ /* 0x000ff40003800000 */
.L_x_61:
[----:B------:R-:W-:Y:S01]  /*3430*/  LOP3.LUT R45, R3, 0x7ff00000, RZ, 0xfc, !PT ;  /* 0x7ff00000032d7812 */ /* 0x000fe200078efcff */
[----:B------:R-:W-:-:S07]  /*3440*/  IMAD.MOV.U32 R44, RZ, RZ, RZ ;  /* 0x000000ffff2c7224 */ /* 0x000fce00078e00ff */
.L_x_63:
[----:B------:R-:W-:Y:S05]  /*3450*/  BSYNC.RECONVERGENT B0 ;  /* 0x0000000000007941 */ /* 0x000fea0003800200 */
.L_x_60:
[----:B------:R-:W-:Y:S01]  /*3460*/  HFMA2 R43, -RZ, RZ, 0, 0 ;  /* 0x00000000ff2b7431 */ /* 0x000fe200000001ff */
[----:B------:R-:W-:Y:S01]  /*3470*/  MOV R40, R44 ;  /* 0x0000002c00287202 */ /* 0x000fe20000000f00 */
[----:B------:R-:W-:Y:S02]  /*3480*/  IMAD.MOV.U32 R3, RZ, RZ, R45 ;  /* 0x000000ffff037224 */ /* 0x000fe400078e002d */
[----:B------:R-:W-:Y:S05]  /*3490*/  RET.REL.NODEC R42 `(_Z14compute_forcesiPdS_S_S_S_S_S_) ;  /* 0xffffffc82ad87950 */ /* 0x000fea0003c3ffff */
.L_x_64:
        /* <DEDUP_REMOVED lines=14> */
.L_x_66:


//--------------------- .nv.shared.reserved.0     --------------------------
	.section	.nv.shared.reserved.0,"aw",@nobits
	.weak		__nv_reservedSMEM_offset_0_alias
	.size		__nv_reservedSMEM_offset_0_alias, 0, 64
	.other		__nv_reservedSMEM_offset_0_alias,@"STO_CUDA_RESERVED_SHARED STV_DEFAULT"
__nv_reservedSMEM_offset_0_alias:
	.zero		0
	.zero		64


//--------------------- .nv.constant0._Z16update_positionsidPdS_S_S_S_S_S_S_S_S_ --------------------------
	.section	.nv.constant0._Z16update_positionsidPdS_S_S_S_S_S_S_S_S_,"a",@progbits
	.sectionflags	@""
	.align	4
.nv.constant0._Z16update_positionsidPdS_S_S_S_S_S_S_S_S_:
	.zero		992


//--------------------- .nv.constant0._Z14compute_forcesiPdS_S_S_S_S_S_ --------------------------
	.section	.nv.constant0._Z14compute_forcesiPdS_S_S_S_S_S_,"a",@progbits
	.sectionflags	@""
	.align	4
.nv.constant0._Z14compute_forcesiPdS_S_S_S_S_S_:
	.zero		960


//--------------------- SYMBOLS --------------------------

	.type		.nv.reservedSmem.offset0,@object
	.size		.nv.reservedSmem.offset0,0x4
